	.target	sm_90a

	.elftype	@"ET_EXEC"


//--------------------- .note.nv.tkinfo           --------------------------
	.section	.note.nv.tkinfo,"",@"SHT_NOTE"
	.sectionflags	@"SHF_NOTE_NV_TKINFO"
	.tkinfo
        /*0018*/ 	.word	0x00000002
        /*0030*/ 	.string	""
        /*0030*/ 	.string	"ptxas"
        /*0030*/ 	.string	"Cuda compilation tools, release 13.0, V13.0.88"
        /*0030*/ 	.string	"Build cuda_13.0.r13.0/compiler.36424714_0"
        /*0030*/ 	.string	"-arch sm_90a -m 64 "



//--------------------- .note.nv.cuinfo           --------------------------
	.section	.note.nv.cuinfo,"",@"SHT_NOTE"
	.sectionflags	@"SHF_NOTE_NV_CUINFO"
        /*0018*/ 	.short	0x0002
        /*001a*/ 	.short	0x005a
        /*001c*/ 	.short	0x0082
	.zero		2


//--------------------- .nv.info                  --------------------------
	.section	.nv.info,"",@"SHT_CUDA_INFO"
	.align	4


	//----- nvinfo : EIATTR_REGCOUNT
	.align		4
        /*0000*/ 	.byte	0x04, 0x2f
        /*0002*/ 	.short	(.L_12 - .L_11)
	.align		4
.L_11:
        /*0004*/ 	.word	index@(_ZN7cutlass13device_kernelINS_4gemm6kernel13GemmUniversalIN4cute5tupleIJiiiiEEENS1_10collective13CollectiveMmaINS1_37MainloopSm90TmaGmmaWarpSpecializedFP8ILi6ENS5_IJNS4_1CILi1EEESB_SB_EEENS1_35KernelTmaWarpSpecializedCooperativeEEENS5_IJNSA_ILi256EEENSA_ILi128EEENSA_ILi64EEEEEENS_12float_e4m3_tENS5_IJlSB_lEEESJ_SK_NS4_8TiledMMAINS4_8MMA_AtomIJNS4_4SM904GMMA31MMA_64x128x32_F32E4M3E4M3_SS_TNILNSO_7ScaleInE1ELSQ_1EEEEEENS4_6LayoutINS5_IJNSA_ILi2EEESB_SB_EEENS5_IJSB_NSA_ILi0EEESW_EEEEENS5_IJNS4_10UnderscoreESZ_SZ_EEEEENS4_13SM90_TMA_LOADENS4_14ComposedLayoutINS4_7SwizzleILi2ELi4ELi3EEENS4_18smem_ptr_flag_bitsILi8EEENST_INS5_IJNSA_ILi8EEESH_EEENS5_IJSH_SB_EEEEEEEvNS4_8identityES12_S1C_vS1D_EENS_8epilogue10collective6detail29Sm90TmaWarpSpecializedAdapterINS1G_15DefaultEpilogueISJ_SK_SK_NS1F_6thread17LinearCombinationISJ_Li1EffLNS1K_9ScaleType4KindE0ELNS_15FloatRoundStyleE2ESJ_EENS1_15EpilogueDefaultEEEEEvvEEEEvNT_6ParamsE)
        /*0008*/ 	.word	0x000000a8


	//----- nvinfo : EIATTR_FRAME_SIZE
	.align		4
.L_12:
        /*000c*/ 	.byte	0x04, 0x11
        /*000e*/ 	.short	(.L_14 - .L_13)
	.align		4
.L_13:
        /*0010*/ 	.word	index@(_ZN7cutlass13device_kernelINS_4gemm6kernel13GemmUniversalIN4cute5tupleIJiiiiEEENS1_10collective13CollectiveMmaINS1_37MainloopSm90TmaGmmaWarpSpecializedFP8ILi6ENS5_IJNS4_1CILi1EEESB_SB_EEENS1_35KernelTmaWarpSpecializedCooperativeEEENS5_IJNSA_ILi256EEENSA_ILi128EEENSA_ILi64EEEEEENS_12float_e4m3_tENS5_IJlSB_lEEESJ_SK_NS4_8TiledMMAINS4_8MMA_AtomIJNS4_4SM904GMMA31MMA_64x128x32_F32E4M3E4M3_SS_TNILNSO_7ScaleInE1ELSQ_1EEEEEENS4_6LayoutINS5_IJNSA_ILi2EEESB_SB_EEENS5_IJSB_NSA_ILi0EEESW_EEEEENS5_IJNS4_10UnderscoreESZ_SZ_EEEEENS4_13SM90_TMA_LOADENS4_14ComposedLayoutINS4_7SwizzleILi2ELi4ELi3EEENS4_18smem_ptr_flag_bitsILi8EEENST_INS5_IJNSA_ILi8EEESH_EEENS5_IJSH_SB_EEEEEEEvNS4_8identityES12_S1C_vS1D_EENS_8epilogue10collective6detail29Sm90TmaWarpSpecializedAdapterINS1G_15DefaultEpilogueISJ_SK_SK_NS1F_6thread17LinearCombinationISJ_Li1EffLNS1K_9ScaleType4KindE0ELNS_15FloatRoundStyleE2ESJ_EENS1_15EpilogueDefaultEEEEEvvEEEEvNT_6ParamsE)
        /*0014*/ 	.word	0x00000100


	//----- nvinfo : EIATTR_MIN_STACK_SIZE
	.align		4
.L_14:
        /*0018*/ 	.byte	0x04, 0x12
        /*001a*/ 	.short	(.L_16 - .L_15)
	.align		4
.L_15:
        /*001c*/ 	.word	index@(_ZN7cutlass13device_kernelINS_4gemm6kernel13GemmUniversalIN4cute5tupleIJiiiiEEENS1_10collective13CollectiveMmaINS1_37MainloopSm90TmaGmmaWarpSpecializedFP8ILi6ENS5_IJNS4_1CILi1EEESB_SB_EEENS1_35KernelTmaWarpSpecializedCooperativeEEENS5_IJNSA_ILi256EEENSA_ILi128EEENSA_ILi64EEEEEENS_12float_e4m3_tENS5_IJlSB_lEEESJ_SK_NS4_8TiledMMAINS4_8MMA_AtomIJNS4_4SM904GMMA31MMA_64x128x32_F32E4M3E4M3_SS_TNILNSO_7ScaleInE1ELSQ_1EEEEEENS4_6LayoutINS5_IJNSA_ILi2EEESB_SB_EEENS5_IJSB_NSA_ILi0EEESW_EEEEENS5_IJNS4_10UnderscoreESZ_SZ_EEEEENS4_13SM90_TMA_LOADENS4_14ComposedLayoutINS4_7SwizzleILi2ELi4ELi3EEENS4_18smem_ptr_flag_bitsILi8EEENST_INS5_IJNSA_ILi8EEESH_EEENS5_IJSH_SB_EEEEEEEvNS4_8identityES12_S1C_vS1D_EENS_8epilogue10collective6detail29Sm90TmaWarpSpecializedAdapterINS1G_15DefaultEpilogueISJ_SK_SK_NS1F_6thread17LinearCombinationISJ_Li1EffLNS1K_9ScaleType4KindE0ELNS_15FloatRoundStyleE2ESJ_EENS1_15EpilogueDefaultEEEEEvvEEEEvNT_6ParamsE)
        /*0020*/ 	.word	0x00000100
.L_16:


//--------------------- .nv.compat                --------------------------
	.section	.nv.compat,"",@"SHT_CUDA_COMPAT_INFO"
	.align	4
        /*0000*/ 	.byte	0x02, 0x09, 0x01, 0x00, 0x02, 0x02, 0x04, 0x00, 0x02, 0x05, 0x05, 0x00, 0x03, 0x07, 0x01, 0x01
        /*0010*/ 	.byte	0x02, 0x03, 0x01, 0x00, 0x02, 0x06, 0x01, 0x00, 0x04, 0x0b, 0x08, 0x00, 0x00, 0x00, 0x00, 0x00
        /*0020*/ 	.byte	0x00, 0x00, 0x00, 0x00


//--------------------- .nv.info._ZN7cutlass13device_kernelINS_4gemm6kernel13GemmUniversalIN4cute5tupleIJiiiiEEENS1_10collective13CollectiveMmaINS1_37MainloopSm90TmaGmmaWarpSpecializedFP8ILi6ENS5_IJNS4_1CILi1EEESB_SB_EEENS1_35KernelTmaWarpSpecializedCooperativeEEENS5_IJNSA_ILi256EEENSA_ILi128EEENSA_ILi64EEEEEENS_12float_e4m3_tENS5_IJlSB_lEEESJ_SK_NS4_8TiledMMAINS4_8MMA_AtomIJNS4_4SM904GMMA31MMA_64x128x32_F32E4M3E4M3_SS_TNILNSO_7ScaleInE1ELSQ_1EEEEEENS4_6LayoutINS5_IJNSA_ILi2EEESB_SB_EEENS5_IJSB_NSA_ILi0EEESW_EEEEENS5_IJNS4_10UnderscoreESZ_SZ_EEEEENS4_13SM90_TMA_LOADENS4_14ComposedLayoutINS4_7SwizzleILi2ELi4ELi3EEENS4_18smem_ptr_flag_bitsILi8EEENST_INS5_IJNSA_ILi8EEESH_EEENS5_IJSH_SB_EEEEEEEvNS4_8identityES12_S1C_vS1D_EENS_8epilogue10collective6detail29Sm90TmaWarpSpecializedAdapterINS1G_15DefaultEpilogueISJ_SK_SK_NS1F_6thread17LinearCombinationISJ_Li1EffLNS1K_9ScaleType4KindE0ELNS_15FloatRoundStyleE2ESJ_EENS1_15EpilogueDefaultEEEEEvvEEEEvNT_6ParamsE --------------------------
	.section	.nv.info._ZN7cutlass13device_kernelINS_4gemm6kernel13GemmUniversalIN4cute5tupleIJiiiiEEENS1_10collective13CollectiveMmaINS1_37MainloopSm90TmaGmmaWarpSpecializedFP8ILi6ENS5_IJNS4_1CILi1EEESB_SB_EEENS1_35KernelTmaWarpSpecializedCooperativeEEENS5_IJNSA_ILi256EEENSA_ILi128EEENSA_ILi64EEEEEENS_12float_e4m3_tENS5_IJlSB_lEEESJ_SK_NS4_8TiledMMAINS4_8MMA_AtomIJNS4_4SM904GMMA31MMA_64x128x32_F32E4M3E4M3_SS_TNILNSO_7ScaleInE1ELSQ_1EEEEEENS4_6LayoutINS5_IJNSA_ILi2EEESB_SB_EEENS5_IJSB_NSA_ILi0EEESW_EEEEENS5_IJNS4_10UnderscoreESZ_SZ_EEEEENS4_13SM90_TMA_LOADENS4_14ComposedLayoutINS4_7SwizzleILi2ELi4ELi3EEENS4_18smem_ptr_flag_bitsILi8EEENST_INS5_IJNSA_ILi8EEESH_EEENS5_IJSH_SB_EEEEEEEvNS4_8identityES12_S1C_vS1D_EENS_8epilogue10collective6detail29Sm90TmaWarpSpecializedAdapterINS1G_15DefaultEpilogueISJ_SK_SK_NS1F_6thread17LinearCombinationISJ_Li1EffLNS1K_9ScaleType4KindE0ELNS_15FloatRoundStyleE2ESJ_EENS1_15EpilogueDefaultEEEEEvvEEEEvNT_6ParamsE,"",@"SHT_CUDA_INFO"
	.sectionflags	@""
	.align	4


	//----- nvinfo : EIATTR_CUDA_API_VERSION
	.align		4
        /*0000*/ 	.byte	0x04, 0x37
        /*0002*/ 	.short	(.L_18 - .L_17)
.L_17:
        /*0004*/ 	.word	0x00000082


	//----- nvinfo : EIATTR_KPARAM_INFO
	.align		4
.L_18:
        /*0008*/ 	.byte	0x04, 0x17
        /*000a*/ 	.short	(.L_20 - .L_19)
.L_19:
        /*000c*/ 	.word	0x00000000
        /*0010*/ 	.short	0x0000
        /*0012*/ 	.short	0x0070
        /*0014*/ 	.byte	0x00, 0xf0, 0x01, 0x10


	//----- nvinfo : EIATTR_SPARSE_MMA_MASK
	.align		4
.L_20:
        /*0018*/ 	.byte	0x03, 0x50
        /*001a*/ 	.short	0x0000


	//----- nvinfo : EIATTR_MAXREG_COUNT
	.align		4
        /*001c*/ 	.byte	0x03, 0x1b
        /*001e*/ 	.short	0x00a8


	//----- nvinfo : EIATTR_NUM_BARRIERS
	.align		4
        /*0020*/ 	.byte	0x02, 0x4c
        /*0022*/ 	.byte	0x01
	.zero		1


	//----- nvinfo : EIATTR_ANNOTATIONS
	.align		4
        /*0024*/ 	.byte	0x04, 0x55
        /*0026*/ 	.short	(.L_22 - .L_21)


	//   ....[0]....
.L_21:
        /*0028*/ 	.word	0x00000001
        /*002c*/ 	.byte	0xd0, 0x05, 0x00, 0x00, 0x01, 0x00, 0x00, 0x00, 0xf0, 0x05, 0x00, 0x00, 0x01, 0x00, 0x00, 0x00
        /* <DEDUP_REMOVED lines=193> */
        /*0c4c*/ 	.byte	0xf0, 0x03, 0x01, 0x00


	//----- nvinfo : EIATTR_MERCURY_ISA_VERSION
	.align		4
.L_22:
        /*0c50*/ 	.byte	0x03, 0x5f
        /*0c52*/ 	.short	0x0101


	//----- nvinfo : EIATTR_INT_WARP_WIDE_INSTR_OFFSETS
	.align		4
        /*0c54*/ 	.byte	0x04, 0x31
        /*0c56*/ 	.short	(.L_24 - .L_23)


	//   ....[0]....
.L_23:
        /*0c58*/ 	.word	0x000004a0


	//   ....[1]....
        /*0c5c*/ 	.word	0x000004b0


	//   ....[2]....
        /*0c60*/ 	.word	0x000005e0


	//----- nvinfo : EIATTR_COOP_GROUP_MASK_REGIDS
	.align		4
.L_24:
        /*0c64*/ 	.byte	0x04, 0x29
        /*0c66*/ 	.short	(.L_26 - .L_25)


	//   ....[0]....
.L_25:
        /*0c68*/ 	.word	0xffffffff


	//   ....[1]....
        /*0c6c*/ 	.word	0xffffffff


	//   ....[2]....
        /*0c70*/ 	.word	0xffffffff


	//   ....[3]....
        /*0c74*/ 	.word	0xffffffff


	//   ....[4]....
        /*0c78*/ 	.word	0xffffffff


	//----- nvinfo : EIATTR_COOP_GROUP_INSTR_OFFSETS
	.align		4
.L_26:
        /*0c7c*/ 	.byte	0x04, 0x28
        /*0c7e*/ 	.short	(.L_28 - .L_27)


	//   ....[0]....
.L_27:
        /*0c80*/ 	.word	0x00000070


	//   ....[1]....
        /*0c84*/ 	.word	0x00000080


	//   ....[2]....
        /*0c88*/ 	.word	0x000001a0


	//   ....[3]....
        /*0c8c*/ 	.word	0x000003f0


	//   ....[4]....
        /*0c90*/ 	.word	0x00001330


	//----- nvinfo : EIATTR_REG_RECONFIG
	.align		4
.L_28:
        /*0c94*/ 	.byte	0x01, 0x54
	.zero		2


	//----- nvinfo : EIATTR_MBARRIER_INSTR_OFFSETS
	.align		4
        /*0c98*/ 	.byte	0x04, 0x39
        /*0c9a*/ 	.short	(.L_30 - .L_29)


	//   ....[0]....
.L_29:
        /*0c9c*/ 	.word	0x00000320
        /*0ca0*/ 	.word	0x000000ff
        /*0ca4*/ 	.word	0x00000000
        /*0ca8*/ 	.short	0x0100
        /*0caa*/ 	.byte	0x09
	.zero		1


	//   ....[1]....
        /*0cac*/ 	.word	0x00000330
        /*0cb0*/ 	.word	0x000000ff
        /*0cb4*/ 	.word	0x00000030
        /*0cb8*/ 	.short	0x0100
        /*0cba*/ 	.byte	0x09
	.zero		1


	//   ....[2]....
        /*0cbc*/ 	.word	0x00000340
        /*0cc0*/ 	.word	0x000000ff
        /*0cc4*/ 	.word	0x00000008
        /*0cc8*/ 	.short	0x0100
        /*0cca*/ 	.byte	0x09
	.zero		1


	//   ....[3]....
        /*0ccc*/ 	.word	0x00000350
        /*0cd0*/ 	.word	0x000000ff
        /*0cd4*/ 	.word	0x00000038
        /*0cd8*/ 	.short	0x0100
        /*0cda*/ 	.byte	0x09
	.zero		1


	//   ....[4]....
        /*0cdc*/ 	.word	0x00000360
        /*0ce0*/ 	.word	0x000000ff
        /*0ce4*/ 	.word	0x00000010
        /*0ce8*/ 	.short	0x0100
        /*0cea*/ 	.byte	0x09
	.zero		1


	//   ....[5]....
        /*0cec*/ 	.word	0x00000370
        /*0cf0*/ 	.word	0x000000ff
        /*0cf4*/ 	.word	0x00000040
        /*0cf8*/ 	.short	0x0100
        /*0cfa*/ 	.byte	0x09
	.zero		1


	//   ....[6]....
        /*0cfc*/ 	.word	0x00000380
        /*0d00*/ 	.word	0x000000ff
        /*0d04*/ 	.word	0x00000018
        /*0d08*/ 	.short	0x0100
        /*0d0a*/ 	.byte	0x09
	.zero		1


	//   ....[7]....
        /*0d0c*/ 	.word	0x00000390
        /*0d10*/ 	.word	0x000000ff
        /*0d14*/ 	.word	0x00000048
        /*0d18*/ 	.short	0x0100
        /*0d1a*/ 	.byte	0x09
	.zero		1


	//   ....[8]....
        /*0d1c*/ 	.word	0x000003a0
        /*0d20*/ 	.word	0x000000ff
        /*0d24*/ 	.word	0x00000020
        /*0d28*/ 	.short	0x0100
        /*0d2a*/ 	.byte	0x09
	.zero		1


	//   ....[9]....
        /*0d2c*/ 	.word	0x000003b0
        /*0d30*/ 	.word	0x000000ff
        /*0d34*/ 	.word	0x00000050
        /*0d38*/ 	.short	0x0100
        /*0d3a*/ 	.byte	0x09
	.zero		1


	//   ....[10]....
        /*0d3c*/ 	.word	0x000003c0
        /*0d40*/ 	.word	0x000000ff
        /*0d44*/ 	.word	0x00000028
        /*0d48*/ 	.short	0x0100
        /*0d4a*/ 	.byte	0x09
	.zero		1


	//   ....[11]....
        /*0d4c*/ 	.word	0x000003d0
        /*0d50*/ 	.word	0x000000ff
        /*0d54*/ 	.word	0x00000058
        /*0d58*/ 	.short	0x0100
        /*0d5a*/ 	.byte	0x09
	.zero		1


	//   ....[12]....
        /*0d5c*/ 	.word	0x00000610
        /*0d60*/ 	.word	0x000000ff
        /*0d64*/ 	.word	0x00000070
        /*0d68*/ 	.short	0x0100
        /*0d6a*/ 	.byte	0x06
	.zero		1


	//   ....[13]....
        /*0d6c*/ 	.word	0x00000620
        /*0d70*/ 	.word	0x000000ff
        /*0d74*/ 	.word	0x00000078
        /*0d78*/ 	.short	0x0100
        /*0d7a*/ 	.byte	0x06
	.zero		1


	//   ....[14]....
        /*0d7c*/ 	.word	0x00001b40
        /*0d80*/ 	.word	0x000000ff
        /*0d84*/ 	.word	0x00000000
        /*0d88*/ 	.short	0x010a
        /*0d8a*/ 	.byte	0x06
	.zero		1


	//   ....[15]....
        /*0d8c*/ 	.word	0x00001b80
        /*0d90*/ 	.word	0x000000ff
        /*0d94*/ 	.word	0x00000000
        /*0d98*/ 	.short	0x010a
        /*0d9a*/ 	.byte	0x06
	.zero		1


	//   ....[16]....
        /*0d9c*/ 	.word	0x00002e10
        /*0da0*/ 	.word	0x000000ff
        /*0da4*/ 	.word	0x00000000
        /*0da8*/ 	.short	0x010a
        /*0daa*/ 	.byte	0x10
	.zero		1


	//   ....[17]....
        /*0dac*/ 	.word	0x00002e50
        /*0db0*/ 	.word	0x000000ff
        /*0db4*/ 	.word	0x00000000
        /*0db8*/ 	.short	0x010a
        /*0dba*/ 	.byte	0x10
	.zero		1


	//   ....[18]....
        /*0dbc*/ 	.word	0x00003ef0
        /*0dc0*/ 	.word	0x000000ff
        /*0dc4*/ 	.word	0x00000000
        /*0dc8*/ 	.short	0x0101
        /*0dca*/ 	.byte	0x08
	.zero		1


	//   ....[19]....
        /*0dcc*/ 	.word	0x000050c0
        /*0dd0*/ 	.word	0x000000ff
        /*0dd4*/ 	.word	0x00000000
        /*0dd8*/ 	.short	0x0101
        /*0dda*/ 	.byte	0x08
	.zero		1


	//   ....[20]....
        /*0ddc*/ 	.word	0x0000f4f0
        /*0de0*/ 	.word	0x0000000d
        /*0de4*/ 	.word	0x00000030
        /*0de8*/ 	.short	0x010a
        /*0dea*/ 	.byte	0x3f
	.zero		1


	//   ....[21]....
        /*0dec*/ 	.word	0x0000f8b0
        /*0df0*/ 	.word	0x00000004
        /*0df4*/ 	.word	0x00000078
        /*0df8*/ 	.short	0x0101
        /*0dfa*/ 	.byte	0x3f
	.zero		1


	//   ....[22]....
        /*0dfc*/ 	.word	0x00010020
        /*0e00*/ 	.word	0x00000007
        /*0e04*/ 	.word	0x00000000
        /*0e08*/ 	.short	0x010a
        /*0e0a*/ 	.byte	0x3f
	.zero		1


	//   ....[23]....
        /*0e0c*/ 	.word	0x000100a0
        /*0e10*/ 	.word	0x00000009
        /*0e14*/ 	.word	0x00000000
        /*0e18*/ 	.short	0x010a
        /*0e1a*/ 	.byte	0x3f
	.zero		1


	//   ....[24]....
        /*0e1c*/ 	.word	0x00010130
        /*0e20*/ 	.word	0x00000006
        /*0e24*/ 	.word	0x00000000
        /*0e28*/ 	.short	0x010a
        /*0e2a*/ 	.byte	0x3f
	.zero		1


	//   ....[25]....
        /*0e2c*/ 	.word	0x000101c0
        /*0e30*/ 	.word	0x00000009
        /*0e34*/ 	.word	0x00000000
        /*0e38*/ 	.short	0x010a
        /*0e3a*/ 	.byte	0x3f
	.zero		1


	//   ....[26]....
        /*0e3c*/ 	.word	0x00010250
        /*0e40*/ 	.word	0x00000006
        /*0e44*/ 	.word	0x00000000
        /*0e48*/ 	.short	0x010a
        /*0e4a*/ 	.byte	0x3f
	.zero		1


	//   ....[27]....
        /*0e4c*/ 	.word	0x000102e0
        /*0e50*/ 	.word	0x00000003
        /*0e54*/ 	.word	0x00000000
        /*0e58*/ 	.short	0x010a
        /*0e5a*/ 	.byte	0x3f
	.zero		1


	//   ....[28]....
        /*0e5c*/ 	.word	0x00010350
        /*0e60*/ 	.word	0x00000003
        /*0e64*/ 	.word	0x00000000
        /*0e68*/ 	.short	0x010a
        /*0e6a*/ 	.byte	0x3f
	.zero		1


	//   ....[29]....
        /*0e6c*/ 	.word	0x000103c0
        /*0e70*/ 	.word	0x00000000
        /*0e74*/ 	.word	0x00000000
        /*0e78*/ 	.short	0x010a
        /*0e7a*/ 	.byte	0x3f
	.zero		1


	//   ....[30]....
        /*0e7c*/ 	.word	0x000104a0
        /*0e80*/ 	.word	0x0000000d
        /*0e84*/ 	.word	0x00000030
        /*0e88*/ 	.short	0x010a
        /*0e8a*/ 	.byte	0x3f
	.zero		1


	//   ....[31]....
        /*0e8c*/ 	.word	0x00010580
        /*0e90*/ 	.word	0x00000007
        /*0e94*/ 	.word	0x00000000
        /*0e98*/ 	.short	0x010a
        /*0e9a*/ 	.byte	0x3f
	.zero		1


	//   ....[32]....
        /*0e9c*/ 	.word	0x000105d0
        /*0ea0*/ 	.word	0x00000009
        /*0ea4*/ 	.word	0x00000000
        /*0ea8*/ 	.short	0x010a
        /*0eaa*/ 	.byte	0x3f
	.zero		1


	//   ....[33]....
        /*0eac*/ 	.word	0x00010620
        /*0eb0*/ 	.word	0x00000006
        /*0eb4*/ 	.word	0x00000000
        /*0eb8*/ 	.short	0x010a
        /*0eba*/ 	.byte	0x3f
	.zero		1


	//   ....[34]....
        /*0ebc*/ 	.word	0x00010670
        /*0ec0*/ 	.word	0x00000009
        /*0ec4*/ 	.word	0x00000000
        /*0ec8*/ 	.short	0x010a
        /*0eca*/ 	.byte	0x3f
	.zero		1


	//   ....[35]....
        /*0ecc*/ 	.word	0x000106c0
        /*0ed0*/ 	.word	0x00000006
        /*0ed4*/ 	.word	0x00000000
        /*0ed8*/ 	.short	0x010a
        /*0eda*/ 	.byte	0x3f
	.zero		1


	//----- nvinfo : EIATTR_NUM_MBARRIERS
	.align		4
.L_30:
        /*0edc*/ 	.byte	0x03, 0x38
        /*0ede*/ 	.short	0x000e


	//----- nvinfo : EIATTR_EXIT_INSTR_OFFSETS
	.align		4
        /*0ee0*/ 	.byte	0x04, 0x1c
        /*0ee2*/ 	.short	(.L_32 - .L_31)


	//   ....[0]....
.L_31:
        /*0ee4*/ 	.word	0x00000680


	//   ....[1]....
        /*0ee8*/ 	.word	0x00000fd0


	//   ....[2]....
        /*0eec*/ 	.word	0x0000eb30


	//   ....[3]....
        /*0ef0*/ 	.word	0x0000f180


	//   ....[4]....
        /*0ef4*/ 	.word	0x00010330


	//----- nvinfo : EIATTR_MAX_THREADS
	.align		4
.L_32:
        /*0ef8*/ 	.byte	0x04, 0x05
        /*0efa*/ 	.short	(.L_34 - .L_33)
.L_33:
        /*0efc*/ 	.word	0x00000180
        /*0f00*/ 	.word	0x00000001
        /*0f04*/ 	.word	0x00000001


	//----- nvinfo : EIATTR_CRS_STACK_SIZE
	.align		4
.L_34:
        /*0f08*/ 	.byte	0x04, 0x1e
        /*0f0a*/ 	.short	(.L_36 - .L_35)
.L_35:
        /*0f0c*/ 	.word	0x00000000


	//----- nvinfo : EIATTR_CBANK_PARAM_SIZE
	.align		4
.L_36:
        /*0f10*/ 	.byte	0x03, 0x19
        /*0f12*/ 	.short	0x0470


	//----- nvinfo : EIATTR_PARAM_CBANK
	.align		4
        /*0f14*/ 	.byte	0x04, 0x0a
        /*0f16*/ 	.short	(.L_38 - .L_37)
	.align		4
.L_37:
        /*0f18*/ 	.word	index@(.nv.constant0._ZN7cutlass13device_kernelINS_4gemm6kernel13GemmUniversalIN4cute5tupleIJiiiiEEENS1_10collective13CollectiveMmaINS1_37MainloopSm90TmaGmmaWarpSpecializedFP8ILi6ENS5_IJNS4_1CILi1EEESB_SB_EEENS1_35KernelTmaWarpSpecializedCooperativeEEENS5_IJNSA_ILi256EEENSA_ILi128EEENSA_ILi64EEEEEENS_12float_e4m3_tENS5_IJlSB_lEEESJ_SK_NS4_8TiledMMAINS4_8MMA_AtomIJNS4_4SM904GMMA31MMA_64x128x32_F32E4M3E4M3_SS_TNILNSO_7ScaleInE1ELSQ_1EEEEEENS4_6LayoutINS5_IJNSA_ILi2EEESB_SB_EEENS5_IJSB_NSA_ILi0EEESW_EEEEENS5_IJNS4_10UnderscoreESZ_SZ_EEEEENS4_13SM90_TMA_LOADENS4_14ComposedLayoutINS4_7SwizzleILi2ELi4ELi3EEENS4_18smem_ptr_flag_bitsILi8EEENST_INS5_IJNSA_ILi8EEESH_EEENS5_IJSH_SB_EEEEEEEvNS4_8identityES12_S1C_vS1D_EENS_8epilogue10collective6detail29Sm90TmaWarpSpecializedAdapterINS1G_15DefaultEpilogueISJ_SK_SK_NS1F_6thread17LinearCombinationISJ_Li1EffLNS1K_9ScaleType4KindE0ELNS_15FloatRoundStyleE2ESJ_EENS1_15EpilogueDefaultEEEEEvvEEEEvNT_6ParamsE)
        /*0f1c*/ 	.short	0x0210
        /*0f1e*/ 	.short	0x0470


	//----- nvinfo : EIATTR_SW_WAR
	.align		4
.L_38:
        /*0f20*/ 	.byte	0x04, 0x36
        /*0f22*/ 	.short	(.L_40 - .L_39)
.L_39:
        /*0f24*/ 	.word	0x00000008
.L_40:


//--------------------- .nv.callgraph             --------------------------
	.section	.nv.callgraph,"",@"SHT_CUDA_CALLGRAPH"
	.align	4
	.sectionentsize	8
	.align		4
        /*0000*/ 	.word	0x00000000
	.align		4
        /*0004*/ 	.word	0xffffffff
	.align		4
        /*0008*/ 	.word	0x00000000
	.align		4
        /*000c*/ 	.word	0xfffffffe
	.align		4
        /*0010*/ 	.word	0x00000000
	.align		4
        /*0014*/ 	.word	0xfffffffd
	.align		4
        /*0018*/ 	.word	0x00000000
	.align		4
        /*001c*/ 	.word	0xfffffffc


//--------------------- .nv.constant4             --------------------------
	.section	.nv.constant4,"a",@progbits
	.align	8
	.align		8
.nv.constant4:
        /*0000*/ 	.dword	_ZN40_INTERNAL_ce7db8f9_4_k_cu_3349ae5d_249594cuda3std3__45__cpo5beginE
	.align		8
        /*0008*/ 	.dword	_ZN40_INTERNAL_ce7db8f9_4_k_cu_3349ae5d_249594cuda3std3__45__cpo3endE
	.align		8
        /*0010*/ 	.dword	_ZN40_INTERNAL_ce7db8f9_4_k_cu_3349ae5d_249594cuda3std3__45__cpo6cbeginE
	.align		8
        /*0018*/ 	.dword	_ZN40_INTERNAL_ce7db8f9_4_k_cu_3349ae5d_249594cuda3std3__45__cpo4cendE
	.align		8
        /*0020*/ 	.dword	_ZN40_INTERNAL_ce7db8f9_4_k_cu_3349ae5d_249594cuda3std3__442_GLOBAL__N__ce7db8f9_4_k_cu_3349ae5d_249596ignoreE
	.align		8
        /*0028*/ 	.dword	_ZN40_INTERNAL_ce7db8f9_4_k_cu_3349ae5d_249594cuda3std3__419piecewise_constructE
	.align		8
        /*0030*/ 	.dword	_ZN40_INTERNAL_ce7db8f9_4_k_cu_3349ae5d_249594cuda3std3__48in_placeE
	.align		8
        /*0038*/ 	.dword	_ZN40_INTERNAL_ce7db8f9_4_k_cu_3349ae5d_249594cuda3std6ranges3__45__cpo4swapE
	.align		8
        /*0040*/ 	.dword	_ZN40_INTERNAL_ce7db8f9_4_k_cu_3349ae5d_249594cuda3std6ranges3__45__cpo9iter_moveE
	.align		8
        /*0048*/ 	.dword	_ZN40_INTERNAL_ce7db8f9_4_k_cu_3349ae5d_249594cute7productE
	.align		8
        /*0050*/ 	.dword	_ZN40_INTERNAL_ce7db8f9_4_k_cu_3349ae5d_249594cute1_E


//--------------------- .text._ZN7cutlass13device_kernelINS_4gemm6kernel13GemmUniversalIN4cute5tupleIJiiiiEEENS1_10collective13CollectiveMmaINS1_37MainloopSm90TmaGmmaWarpSpecializedFP8ILi6ENS5_IJNS4_1CILi1EEESB_SB_EEENS1_35KernelTmaWarpSpecializedCooperativeEEENS5_IJNSA_ILi256EEENSA_ILi128EEENSA_ILi64EEEEEENS_12float_e4m3_tENS5_IJlSB_lEEESJ_SK_NS4_8TiledMMAINS4_8MMA_AtomIJNS4_4SM904GMMA31MMA_64x128x32_F32E4M3E4M3_SS_TNILNSO_7ScaleInE1ELSQ_1EEEEEENS4_6LayoutINS5_IJNSA_ILi2EEESB_SB_EEENS5_IJSB_NSA_ILi0EEESW_EEEEENS5_IJNS4_10UnderscoreESZ_SZ_EEEEENS4_13SM90_TMA_LOADENS4_14ComposedLayoutINS4_7SwizzleILi2ELi4ELi3EEENS4_18smem_ptr_flag_bitsILi8EEENST_INS5_IJNSA_ILi8EEESH_EEENS5_IJSH_SB_EEEEEEEvNS4_8identityES12_S1C_vS1D_EENS_8epilogue10collective6detail29Sm90TmaWarpSpecializedAdapterINS1G_15DefaultEpilogueISJ_SK_SK_NS1F_6thread17LinearCombinationISJ_Li1EffLNS1K_9ScaleType4KindE0ELNS_15FloatRoundStyleE2ESJ_EENS1_15EpilogueDefaultEEEEEvvEEEEvNT_6ParamsE --------------------------
	.section	.text._ZN7cutlass13device_kernelINS_4gemm6kernel13GemmUniversalIN4cute5tupleIJiiiiEEENS1_10collective13CollectiveMmaINS1_37MainloopSm90TmaGmmaWarpSpecializedFP8ILi6ENS5_IJNS4_1CILi1EEESB_SB_EEENS1_35KernelTmaWarpSpecializedCooperativeEEENS5_IJNSA_ILi256EEENSA_ILi128EEENSA_ILi64EEEEEENS_12float_e4m3_tENS5_IJlSB_lEEESJ_SK_NS4_8TiledMMAINS4_8MMA_AtomIJNS4_4SM904GMMA31MMA_64x128x32_F32E4M3E4M3_SS_TNILNSO_7ScaleInE1ELSQ_1EEEEEENS4_6LayoutINS5_IJNSA_ILi2EEESB_SB_EEENS5_IJSB_NSA_ILi0EEESW_EEEEENS5_IJNS4_10UnderscoreESZ_SZ_EEEEENS4_13SM90_TMA_LOADENS4_14ComposedLayoutINS4_7SwizzleILi2ELi4ELi3EEENS4_18smem_ptr_flag_bitsILi8EEENST_INS5_IJNSA_ILi8EEESH_EEENS5_IJSH_SB_EEEEEEEvNS4_8identityES12_S1C_vS1D_EENS_8epilogue10collective6detail29Sm90TmaWarpSpecializedAdapterINS1G_15DefaultEpilogueISJ_SK_SK_NS1F_6thread17LinearCombinationISJ_Li1EffLNS1K_9ScaleType4KindE0ELNS_15FloatRoundStyleE2ESJ_EENS1_15EpilogueDefaultEEEEEvvEEEEvNT_6ParamsE,"ax",@progbits
	.align	128
.text._ZN7cutlass13device_kernelINS_4gemm6kernel13GemmUniversalIN4cute5tupleIJiiiiEEENS1_10collective13CollectiveMmaINS1_37MainloopSm90TmaGmmaWarpSpecializedFP8ILi6ENS5_IJNS4_1CILi1EEESB_SB_EEENS1_35KernelTmaWarpSpecializedCooperativeEEENS5_IJNSA_ILi256EEENSA_ILi128EEENSA_ILi64EEEEEENS_12float_e4m3_tENS5_IJlSB_lEEESJ_SK_NS4_8TiledMMAINS4_8MMA_AtomIJNS4_4SM904GMMA31MMA_64x128x32_F32E4M3E4M3_SS_TNILNSO_7ScaleInE1ELSQ_1EEEEEENS4_6LayoutINS5_IJNSA_ILi2EEESB_SB_EEENS5_IJSB_NSA_ILi0EEESW_EEEEENS5_IJNS4_10UnderscoreESZ_SZ_EEEEENS4_13SM90_TMA_LOADENS4_14ComposedLayoutINS4_7SwizzleILi2ELi4ELi3EEENS4_18smem_ptr_flag_bitsILi8EEENST_INS5_IJNSA_ILi8EEESH_EEENS5_IJSH_SB_EEEEEEEvNS4_8identityES12_S1C_vS1D_EENS_8epilogue10collective6detail29Sm90TmaWarpSpecializedAdapterINS1G_15DefaultEpilogueISJ_SK_SK_NS1F_6thread17LinearCombinationISJ_Li1EffLNS1K_9ScaleType4KindE0ELNS_15FloatRoundStyleE2ESJ_EENS1_15EpilogueDefaultEEEEEvvEEEEvNT_6ParamsE:
        .type           _ZN7cutlass13device_kernelINS_4gemm6kernel13GemmUniversalIN4cute5tupleIJiiiiEEENS1_10collective13CollectiveMmaINS1_37MainloopSm90TmaGmmaWarpSpecializedFP8ILi6ENS5_IJNS4_1CILi1EEESB_SB_EEENS1_35KernelTmaWarpSpecializedCooperativeEEENS5_IJNSA_ILi256EEENSA_ILi128EEENSA_ILi64EEEEEENS_12float_e4m3_tENS5_IJlSB_lEEESJ_SK_NS4_8TiledMMAINS4_8MMA_AtomIJNS4_4SM904GMMA31MMA_64x128x32_F32E4M3E4M3_SS_TNILNSO_7ScaleInE1ELSQ_1EEEEEENS4_6LayoutINS5_IJNSA_ILi2EEESB_SB_EEENS5_IJSB_NSA_ILi0EEESW_EEEEENS5_IJNS4_10UnderscoreESZ_SZ_EEEEENS4_13SM90_TMA_LOADENS4_14ComposedLayoutINS4_7SwizzleILi2ELi4ELi3EEENS4_18smem_ptr_flag_bitsILi8EEENST_INS5_IJNSA_ILi8EEESH_EEENS5_IJSH_SB_EEEEEEEvNS4_8identityES12_S1C_vS1D_EENS_8epilogue10collective6detail29Sm90TmaWarpSpecializedAdapterINS1G_15DefaultEpilogueISJ_SK_SK_NS1F_6thread17LinearCombinationISJ_Li1EffLNS1K_9ScaleType4KindE0ELNS_15FloatRoundStyleE2ESJ_EENS1_15EpilogueDefaultEEEEEvvEEEEvNT_6ParamsE,@function
        .size           _ZN7cutlass13device_kernelINS_4gemm6kernel13GemmUniversalIN4cute5tupleIJiiiiEEENS1_10collective13CollectiveMmaINS1_37MainloopSm90TmaGmmaWarpSpecializedFP8ILi6ENS5_IJNS4_1CILi1EEESB_SB_EEENS1_35KernelTmaWarpSpecializedCooperativeEEENS5_IJNSA_ILi256EEENSA_ILi128EEENSA_ILi64EEEEEENS_12float_e4m3_tENS5_IJlSB_lEEESJ_SK_NS4_8TiledMMAINS4_8MMA_AtomIJNS4_4SM904GMMA31MMA_64x128x32_F32E4M3E4M3_SS_TNILNSO_7ScaleInE1ELSQ_1EEEEEENS4_6LayoutINS5_IJNSA_ILi2EEESB_SB_EEENS5_IJSB_NSA_ILi0EEESW_EEEEENS5_IJNS4_10UnderscoreESZ_SZ_EEEEENS4_13SM90_TMA_LOADENS4_14ComposedLayoutINS4_7SwizzleILi2ELi4ELi3EEENS4_18smem_ptr_flag_bitsILi8EEENST_INS5_IJNSA_ILi8EEESH_EEENS5_IJSH_SB_EEEEEEEvNS4_8identityES12_S1C_vS1D_EENS_8epilogue10collective6detail29Sm90TmaWarpSpecializedAdapterINS1G_15DefaultEpilogueISJ_SK_SK_NS1F_6thread17LinearCombinationISJ_Li1EffLNS1K_9ScaleType4KindE0ELNS_15FloatRoundStyleE2ESJ_EENS1_15EpilogueDefaultEEEEEvvEEEEvNT_6ParamsE,(.L_x_333 - _ZN7cutlass13device_kernelINS_4gemm6kernel13GemmUniversalIN4cute5tupleIJiiiiEEENS1_10collective13CollectiveMmaINS1_37MainloopSm90TmaGmmaWarpSpecializedFP8ILi6ENS5_IJNS4_1CILi1EEESB_SB_EEENS1_35KernelTmaWarpSpecializedCooperativeEEENS5_IJNSA_ILi256EEENSA_ILi128EEENSA_ILi64EEEEEENS_12float_e4m3_tENS5_IJlSB_lEEESJ_SK_NS4_8TiledMMAINS4_8MMA_AtomIJNS4_4SM904GMMA31MMA_64x128x32_F32E4M3E4M3_SS_TNILNSO_7ScaleInE1ELSQ_1EEEEEENS4_6LayoutINS5_IJNSA_ILi2EEESB_SB_EEENS5_IJSB_NSA_ILi0EEESW_EEEEENS5_IJNS4_10UnderscoreESZ_SZ_EEEEENS4_13SM90_TMA_LOADENS4_14ComposedLayoutINS4_7SwizzleILi2ELi4ELi3EEENS4_18smem_ptr_flag_bitsILi8EEENST_INS5_IJNSA_ILi8EEESH_EEENS5_IJSH_SB_EEEEEEEvNS4_8identityES12_S1C_vS1D_EENS_8epilogue10collective6detail29Sm90TmaWarpSpecializedAdapterINS1G_15DefaultEpilogueISJ_SK_SK_NS1F_6thread17LinearCombinationISJ_Li1EffLNS1K_9ScaleType4KindE0ELNS_15FloatRoundStyleE2ESJ_EENS1_15EpilogueDefaultEEEEEvvEEEEvNT_6ParamsE)
        .other          _ZN7cutlass13device_kernelINS_4gemm6kernel13GemmUniversalIN4cute5tupleIJiiiiEEENS1_10collective13CollectiveMmaINS1_37MainloopSm90TmaGmmaWarpSpecializedFP8ILi6ENS5_IJNS4_1CILi1EEESB_SB_EEENS1_35KernelTmaWarpSpecializedCooperativeEEENS5_IJNSA_ILi256EEENSA_ILi128EEENSA_ILi64EEEEEENS_12float_e4m3_tENS5_IJlSB_lEEESJ_SK_NS4_8TiledMMAINS4_8MMA_AtomIJNS4_4SM904GMMA31MMA_64x128x32_F32E4M3E4M3_SS_TNILNSO_7ScaleInE1ELSQ_1EEEEEENS4_6LayoutINS5_IJNSA_ILi2EEESB_SB_EEENS5_IJSB_NSA_ILi0EEESW_EEEEENS5_IJNS4_10UnderscoreESZ_SZ_EEEEENS4_13SM90_TMA_LOADENS4_14ComposedLayoutINS4_7SwizzleILi2ELi4ELi3EEENS4_18smem_ptr_flag_bitsILi8EEENST_INS5_IJNSA_ILi8EEESH_EEENS5_IJSH_SB_EEEEEEEvNS4_8identityES12_S1C_vS1D_EENS_8epilogue10collective6detail29Sm90TmaWarpSpecializedAdapterINS1G_15DefaultEpilogueISJ_SK_SK_NS1F_6thread17LinearCombinationISJ_Li1EffLNS1K_9ScaleType4KindE0ELNS_15FloatRoundStyleE2ESJ_EENS1_15EpilogueDefaultEEEEEvvEEEEvNT_6ParamsE,@"STO_CUDA_ENTRY STV_DEFAULT"
_ZN7cutlass13device_kernelINS_4gemm6kernel13GemmUniversalIN4cute5tupleIJiiiiEEENS1_10collective13CollectiveMmaINS1_37MainloopSm90TmaGmmaWarpSpecializedFP8ILi6ENS5_IJNS4_1CILi1EEESB_SB_EEENS1_35KernelTmaWarpSpecializedCooperativeEEENS5_IJNSA_ILi256EEENSA_ILi128EEENSA_ILi64EEEEEENS_12float_e4m3_tENS5_IJlSB_lEEESJ_SK_NS4_8TiledMMAINS4_8MMA_AtomIJNS4_4SM904GMMA31MMA_64x128x32_F32E4M3E4M3_SS_TNILNSO_7ScaleInE1ELSQ_1EEEEEENS4_6LayoutINS5_IJNSA_ILi2EEESB_SB_EEENS5_IJSB_NSA_ILi0EEESW_EEEEENS5_IJNS4_10UnderscoreESZ_SZ_EEEEENS4_13SM90_TMA_LOADENS4_14ComposedLayoutINS4_7SwizzleILi2ELi4ELi3EEENS4_18smem_ptr_flag_bitsILi8EEENST_INS5_IJNSA_ILi8EEESH_EEENS5_IJSH_SB_EEEEEEEvNS4_8identityES12_S1C_vS1D_EENS_8epilogue10collective6detail29Sm90TmaWarpSpecializedAdapterINS1G_15DefaultEpilogueISJ_SK_SK_NS1F_6thread17LinearCombinationISJ_Li1EffLNS1K_9ScaleType4KindE0ELNS_15FloatRoundStyleE2ESJ_EENS1_15EpilogueDefaultEEEEEvvEEEEvNT_6ParamsE:
[----:B------:R-:W0:Y:S02]  /*0000*/  LDC R1, c[0x0][0x28] ;  /* 0x00000a00ff017b82 */ /* 0x000e240000000800 */
[----:B0-----:R-:W-:Y:S01]  /*0010*/  VIADD R1, R1, 0xffffff00 ;  /* 0xffffff0001017836 */ /* 0x001fe20000000000 */
[----:B------:R-:W0:Y:S01]  /*0020*/  S2R R2, SR_TID.X ;  /* 0x0000000000027919 */ /* 0x000e220000002100 */
[----:B------:R-:W-:Y:S01]  /*0030*/  ELECT P0, URZ, PT ;  /* 0x00000000003f782f */ /* 0x000fe20003800000 */
[----:B------:R-:W-:Y:S01]  /*0040*/  BSSY B0, `(.L_x_0) ;  /* 0x0000015000007945 */ /* 0x000fe20003800000 */
[--C-:B0-----:R-:W-:Y:S02]  /*0050*/  SHF.R.U32.HI R0, RZ, 0x5, R2.reuse ;  /* 0x00000005ff007819 */ /* 0x101fe40000011602 */
[----:B------:R-:W-:-:S03]  /*0060*/  SHF.R.U32.HI R2, RZ, 0x7, R2 ;  /* 0x00000007ff027819 */ /* 0x000fc60000011602 */
[----:B------:R-:W0:Y:S04]  /*0070*/  SHFL.IDX PT, R3, R0, RZ, 0x1f ;  /* 0x00001fff00037589 */ /* 0x000e2800000e0000 */
[----:B------:R-:W1:Y:S01]  /*0080*/  SHFL.IDX PT, R2, R2, RZ, 0x1f ;  /* 0x00001fff02027589 */ /* 0x000e6200000e0000 */
[----:B0-----:R-:W-:Y:S02]  /*0090*/  R2UR UR4, R3 ;  /* 0x00000000030472ca */ /* 0x001fe400000e0000 */
[----:B-1----:R-:W-:-:S11]  /*00a0*/  R2UR UR6, R2 ;  /* 0x00000000020672ca */ /* 0x002fd600000e0000 */
[----:B------:R-:W-:Y:S02]  /*00b0*/  USHF.R.S32.HI UR5, URZ, 0x1f, UR4 ;  /* 0x0000001f3f057899 */ /* 0x000fe40008011404 */
[----:B------:R-:W-:Y:S02]  /*00c0*/  ISETP.NE.OR P0, PT, RZ, UR4, !P0 ;  /* 0x00000004ff007c0c */ /* 0x000fe4000c705670 */
[----:B------:R-:W-:-:S04]  /*00d0*/  ULEA.HI UR5, UR5, UR4, URZ, 0x2 ;  /* 0x0000000405057291 */ /* 0x000fc8000f8f103f */
[----:B------:R-:W-:-:S04]  /*00e0*/  ULOP3.LUT UR5, UR5, 0xfffffffc, URZ, 0xc0, !UPT ;  /* 0xfffffffc05057892 */ /* 0x000fc8000f8ec03f */
[----:B------:R-:W-:-:S03]  /*00f0*/  UIADD3 UR8, UR4, -UR5, URZ ;  /* 0x8000000504087290 */ /* 0x000fc6000fffe03f */
[----:B------:R-:W-:Y:S09]  /*0100*/  @P0 BRA `(.L_x_1) ;  /* 0x0000000000200947 */ /* 0x000ff20003800000 */
[----:B------:R-:W-:Y:S02]  /*0110*/  ULDC.64 UR4, c[0x0][0x198] ;  /* 0x0000660000047ab9 */ /* 0x000fe40000000a00 */
[----:B------:R-:W-:Y:S02]  /*0120*/  UIADD3 UR10, UP0, UR4, 0xf0, URZ ;  /* 0x000000f0040a7890 */ /* 0x000fe4000ff1e03f */
[----:B------:R-:W-:Y:S02]  /*0130*/  UIADD3 UR4, UP1, UR4, 0x1f0, URZ ;  /* 0x000001f004047890 */ /* 0x000fe4000ff3e03f */
[----:B------:R-:W-:Y:S02]  /*0140*/  UIADD3.X UR11, URZ, UR5, URZ, UP0, !UPT ;  /* 0x000000053f0b7290 */ /* 0x000fe400087fe43f */
[----:B------:R-:W-:-:S07]  /*0150*/  UIADD3.X UR5, URZ, UR5, URZ, UP1, !UPT ;  /* 0x000000053f057290 */ /* 0x000fce0008ffe43f */
[----:B------:R0:W-:Y:S02]  /*0160*/  UTMACCTL.PF [UR10] ;  /* 0x000000000a0079b9 */ /* 0x0001e40008040000 */
[----:B------:R0:W-:Y:S02]  /*0170*/  UTMACCTL.PF [UR4] ;  /* 0x00000000040079b9 */ /* 0x0001e40008040000 */
[----:B0-----:R-:W-:Y:S01]  /*0180*/  NOP ;  /* 0x0000000000007918 */ /* 0x001fe20000000000 */
.L_x_1:
[----:B------:R-:W-:Y:S05]  /*0190*/  BSYNC B0 ;  /* 0x0000000000007941 */ /* 0x000fea0003800000 */
.L_x_0:
[----:B------:R-:W0:Y:S01]  /*01a0*/  SHFL.IDX PT, R2, R0, RZ, 0x1f ;  /* 0x00001fff00027589 */ /* 0x000e2200000e0000 */
[----:B------:R-:W-:Y:S01]  /*01b0*/  UISETP.NE.AND UP0, UPT, UR8, 0x3, UPT ;  /* 0x000000030800788c */ /* 0x000fe2000bf05270 */
[----:B------:R-:W-:Y:S01]  /*01c0*/  ISETP.NE.AND P1, PT, RZ, UR6, PT ;  /* 0x00000006ff007c0c */ /* 0x000fe2000bf25270 */
[----:B------:R-:W-:Y:S02]  /*01d0*/  UIADD3 UR10, UR6, -0x1, URZ ;  /* 0xffffffff060a7890 */ /* 0x000fe4000fffe03f */
[----:B------:R-:W-:Y:S02]  /*01e0*/  UISETP.EQ.OR UP0, UPT, UR8, URZ, !UP0 ;  /* 0x0000003f0800728c */ /* 0x000fe4000c702670 */
[----:B------:R-:W-:Y:S02]  /*01f0*/  UISETP.GE.U32.AND UP1, UPT, UR10, 0x2, UPT ;  /* 0x000000020a00788c */ /* 0x000fe4000bf26070 */
[----:B------:R-:W-:-:S04]  /*0200*/  UISETP.EQ.AND UP0, UPT, UR6, URZ, UP0 ;  /* 0x0000003f0600728c */ /* 0x000fc80008702270 */
[----:B------:R-:W-:-:S04]  /*0210*/  USEL UR13, URZ, 0x1, !UP0 ;  /* 0x000000013f0d7887 */ /* 0x000fc8000c000000 */
[----:B------:R-:W-:Y:S01]  /*0220*/  USEL UR13, UR13, 0x2, UP1 ;  /* 0x000000020d0d7887 */ /* 0x000fe20008800000 */
[----:B0-----:R-:W-:-:S13]  /*0230*/  ISETP.NE.AND P0, PT, R2, RZ, PT ;  /* 0x000000ff0200720c */ /* 0x001fda0003f05270 */
[----:B------:R-:W-:Y:S05]  /*0240*/  @P0 BRA `(.L_x_2) ;  /* 0x0000000000680947 */ /* 0x000fea0003800000 */
[----:B------:R-:W0:Y:S01]  /*0250*/  S2UR UR9, SR_CgaCtaId ;  /* 0x00000000000979c3 */ /* 0x000e220000008800 */
[----:B------:R-:W-:Y:S01]  /*0260*/  UMOV UR4, 0x400 ;  /* 0x0000040000047882 */ /* 0x000fe20000000000 */
[----:B------:R-:W-:Y:S01]  /*0270*/  UMOV UR5, 0x1 ;  /* 0x0000000100057882 */ /* 0x000fe20000000000 */
[----:B------:R-:W-:Y:S01]  /*0280*/  UMOV UR6, 0x100 ;  /* 0x0000010000067882 */ /* 0x000fe20000000000 */
[----:B------:R-:W-:Y:S01]  /*0290*/  ELECT P0, URZ, PT ;  /* 0x00000000003f782f */ /* 0x000fe20003800000 */
[----:B------:R-:W-:-:S04]  /*02a0*/  UIADD3 UR6, -UR6, 0x100000, URZ ;  /* 0x0010000006067890 */ /* 0x000fc8000fffe13f */
[----:B------:R-:W-:Y:S02]  /*02b0*/  USHF.L.U32 UR7, UR6, 0xb, URZ ;  /* 0x0000000b06077899 */ /* 0x000fe4000800063f */
[----:B------:R-:W-:Y:S02]  /*02c0*/  USHF.L.U32 UR6, UR6, 0x1, URZ ;  /* 0x0000000106067899 */ /* 0x000fe4000800063f */
[----:B0-----:R-:W-:Y:S02]  /*02d0*/  ULEA UR9, UR9, UR4, 0x18 ;  /* 0x0000000409097291 */ /* 0x001fe4000f8ec03f */
[----:B------:R-:W-:-:S04]  /*02e0*/  UIADD3 UR4, -UR5, 0x100000, URZ ;  /* 0x0010000005047890 */ /* 0x000fc8000fffe13f */
[----:B------:R-:W-:Y:S02]  /*02f0*/  USHF.L.U32 UR5, UR4, 0xb, URZ ;  /* 0x0000000b04057899 */ /* 0x000fe4000800063f */
[----:B------:R-:W-:Y:S01]  /*0300*/  USHF.L.U32 UR4, UR4, 0x1, URZ ;  /* 0x0000000104047899 */ /* 0x000fe2000800063f */
[----:B------:R-:W0:Y:S11]  /*0310*/  FENCE.VIEW.ASYNC.S ;  /* 0x00000000000073c6 */ /* 0x000e360000000000 */
[----:B0-----:R0:W1:Y:S01]  /*0320*/  SYNCS.EXCH.64 URZ, [UR9], UR4 ;  /* 0x00000004093f75b2 */ /* 0x0010620008000100 */
[----:B------:R0:W2:Y:S01]  /*0330*/  SYNCS.EXCH.64 URZ, [UR9+0x30], UR6 ;  /* 0x00003006093f75b2 */ /* 0x0000a20008000100 */
[----:B------:R0:W3:Y:S01]  /*0340*/  SYNCS.EXCH.64 URZ, [UR9+0x8], UR4 ;  /* 0x00000804093f75b2 */ /* 0x0000e20008000100 */
[----:B------:R0:W4:Y:S01]  /*0350*/  SYNCS.EXCH.64 URZ, [UR9+0x38], UR6 ;  /* 0x00003806093f75b2 */ /* 0x0001220008000100 */
[----:B------:R0:W0:Y:S01]  /*0360*/  SYNCS.EXCH.64 URZ, [UR9+0x10], UR4 ;  /* 0x00001004093f75b2 */ /* 0x0000220008000100 */
[----:B------:R0:W0:Y:S01]  /*0370*/  SYNCS.EXCH.64 URZ, [UR9+0x40], UR6 ;  /* 0x00004006093f75b2 */ /* 0x0000220008000100 */
[----:B------:R0:W0:Y:S01]  /*0380*/  SYNCS.EXCH.64 URZ, [UR9+0x18], UR4 ;  /* 0x00001804093f75b2 */ /* 0x0000220008000100 */
[----:B------:R0:W0:Y:S01]  /*0390*/  SYNCS.EXCH.64 URZ, [UR9+0x48], UR6 ;  /* 0x00004806093f75b2 */ /* 0x0000220008000100 */
[----:B------:R0:W0:Y:S01]  /*03a0*/  SYNCS.EXCH.64 URZ, [UR9+0x20], UR4 ;  /* 0x00002004093f75b2 */ /* 0x0000220008000100 */
[----:B------:R0:W0:Y:S01]  /*03b0*/  SYNCS.EXCH.64 URZ, [UR9+0x50], UR6 ;  /* 0x00005006093f75b2 */ /* 0x0000220008000100 */
[----:B------:R0:W0:Y:S01]  /*03c0*/  SYNCS.EXCH.64 URZ, [UR9+0x28], UR4 ;  /* 0x00002804093f75b2 */ /* 0x0000220008000100 */
[----:B------:R0:W0:Y:S01]  /*03d0*/  SYNCS.EXCH.64 URZ, [UR9+0x58], UR6 ;  /* 0x00005806093f75b2 */ /* 0x0000220008000100 */
[----:B------:R-:W-:Y:S01]  /*03e0*/  NOP ;  /* 0x0000000000007918 */ /* 0x000fe20000000000 */
.L_x_2:
[----:B------:R-:W5:Y:S01]  /*03f0*/  SHFL.IDX PT, R0, R0, RZ, 0x1f ;  /* 0x00001fff00007589 */ /* 0x000f6200000e0000 */
[----:B------:R-:W1:Y:S01]  /*0400*/  LDC R2, c[0x0][0x65c] ;  /* 0x00019700ff027b82 */ /* 0x000e620000000800 */
[----:B------:R-:W-:Y:S01]  /*0410*/  ELECT P0, URZ, PT ;  /* 0x00000000003f782f */ /* 0x000fe20003800000 */
[----:B------:R-:W-:Y:S01]  /*0420*/  IMAD.MOV.U32 R3, RZ, RZ, RZ ;  /* 0x000000ffff037224 */ /* 0x000fe200078e00ff */
[----:B0-----:R-:W-:Y:S01]  /*0430*/  UMOV UR4, 0x20 ;  /* 0x0000002000047882 */ /* 0x001fe20000000000 */
[----:B------:R-:W-:Y:S01]  /*0440*/  NOP ;  /* 0x0000000000007918 */ /* 0x000fe20000000000 */
[----:B------:R-:W-:Y:S01]  /*0450*/  NOP ;  /* 0x0000000000007918 */ /* 0x000fe20000000000 */
[----:B-----5:R-:W-:Y:S02]  /*0460*/  ISETP.NE.OR P0, PT, R0, RZ, !P0 ;  /* 0x000000ff0000720c */ /* 0x020fe40004705670 */
[----:B-1----:R-:W-:Y:S01]  /*0470*/  ISETP.NE.AND P4, PT, R2, 0x1, PT ;  /* 0x000000010200780c */ /* 0x002fe20003f85270 */
[----:B------:R-:W0:Y:S01]  /*0480*/  S2R R0, SR_CTAID.Y ;  /* 0x0000000000007919 */ /* 0x000e220000002600 */
[----:B------:R-:W1:Y:S09]  /*0490*/  S2R R2, SR_CTAID.X ;  /* 0x0000000000027919 */ /* 0x000e720000002500 */
[----:B------:R-:W-:Y:S01]  /*04a0*/  VOTEU.ALL UP0, P0 ;  /* 0x00000000003f7886 */ /* 0x000fe20000000000 */
[----:B------:R-:W-:Y:S01]  /*04b0*/  VOTEU.ALL UP1, P0 ;  /* 0x00000000003f7886 */ /* 0x000fe20000020000 */
[----:B------:R-:W1:Y:S01]  /*04c0*/  @P4 LDC R7, c[0x0][0x10] ;  /* 0x00000400ff074b82 */ /* 0x000e620000000800 */
[----:B------:R-:W-:-:S02]  /*04d0*/  @P4 IMAD.MOV.U32 R5, RZ, RZ, RZ ;  /* 0x000000ffff054224 */ /* 0x000fc400078e00ff */
[----:B------:R-:W-:Y:S01]  /*04e0*/  @P4 IMAD.MOV.U32 R11, RZ, RZ, RZ ;  /* 0x000000ffff0b4224 */ /* 0x000fe200078e00ff */
[----:B------:R-:W-:Y:S01]  /*04f0*/  @!UP0 UMOV UR6, 0x400 ;  /* 0x0000040000068882 */ /* 0x000fe20000000000 */
[----:B------:R-:W-:-:S04]  /*0500*/  @!UP0 UIADD3 UR4, -UR4, 0x100000, URZ ;  /* 0x0010000004048890 */ /* 0x000fc8000fffe13f */
[----:B------:R-:W-:Y:S02]  /*0510*/  @!UP0 USHF.L.U32 UR5, UR4, 0xb, URZ ;  /* 0x0000000b04058899 */ /* 0x000fe4000800063f */
[----:B------:R-:W-:Y:S01]  /*0520*/  @!UP0 USHF.L.U32 UR4, UR4, 0x1, URZ ;  /* 0x0000000104048899 */ /* 0x000fe2000800063f */
[----:B------:R-:W5:Y:S08]  /*0530*/  @!P4 LDC R9, c[0x0][0xc] ;  /* 0x00000300ff09cb82 */ /* 0x000f700000000800 */
[----:B------:R-:W2:Y:S01]  /*0540*/  @!UP0 S2UR UR7, SR_CgaCtaId ;  /* 0x00000000000789c3 */ /* 0x000ea20000008800 */
[----:B0-----:R-:W-:-:S04]  /*0550*/  @P4 IMAD.MOV.U32 R4, RZ, RZ, R0 ;  /* 0x000000ffff044224 */ /* 0x001fc800078e0000 */
[----:B-1----:R-:W-:-:S04]  /*0560*/  @P4 IMAD.WIDE.U32 R6, R2, R7, R4 ;  /* 0x0000000702064225 */ /* 0x002fc800078e0004 */
[----:B------:R-:W-:Y:S02]  /*0570*/  @P4 IMAD.MOV.U32 R16, RZ, RZ, R6 ;  /* 0x000000ffff104224 */ /* 0x000fe400078e0006 */
[----:B------:R-:W-:Y:S02]  /*0580*/  @P4 IMAD.IADD R17, R7, 0x1, R11 ;  /* 0x0000000107114824 */ /* 0x000fe400078e020b */
[----:B-----5:R-:W-:-:S04]  /*0590*/  @!P4 IMAD.WIDE.U32 R4, R9, R0, R2 ;  /* 0x000000000904c225 */ /* 0x020fc800078e0002 */
[----:B------:R-:W-:Y:S02]  /*05a0*/  @!P4 IMAD.MOV.U32 R16, RZ, RZ, R4 ;  /* 0x000000ffff10c224 */ /* 0x000fe400078e0004 */
[----:B------:R-:W-:Y:S01]  /*05b0*/  @!P4 IMAD.MOV.U32 R17, RZ, RZ, R5 ;  /* 0x000000ffff11c224 */ /* 0x000fe200078e0005 */
[----:B--2---:R-:W-:Y:S02]  /*05c0*/  @!UP0 ULEA UR6, UR7, UR6, 0x18 ;  /* 0x0000000607068291 */ /* 0x004fe4000f8ec03f */
[----:B------:R0:W-:Y:S01]  /*05d0*/  STL [R1+0x7c], R16 ;  /* 0x00007c1001007387 */ /* 0x0001e20000100800 */
[----:B------:R-:W-:-:S03]  /*05e0*/  VOTEU.ALL UP0, P0 ;  /* 0x00000000003f7886 */ /* 0x000fc60000000000 */
[----:B------:R0:W-:Y:S04]  /*05f0*/  STL [R1+0x78], R17 ;  /* 0x0000781101007387 */ /* 0x0001e80000100800 */
[----:B------:R-:W1:Y:S02]  /*0600*/  FENCE.VIEW.ASYNC.S ;  /* 0x00000000000073c6 */ /* 0x000e640000000000 */
[----:B-1----:R0:W3:Y:S01]  /*0610*/  @!UP0 SYNCS.EXCH.64 URZ, [UR6+0x70], UR4 ;  /* 0x00007004063f85b2 */ /* 0x0020e20008000100 */
[----:B------:R0:W3:Y:S01]  /*0620*/  @!UP1 SYNCS.EXCH.64 URZ, [UR6+0x78], UR4 ;  /* 0x00007804063f95b2 */ /* 0x0000e20008000100 */
[----:B------:R-:W-:Y:S01]  /*0630*/  NOP ;  /* 0x0000000000007918 */ /* 0x000fe20000000000 */
[----:B---34-:R-:W-:Y:S06]  /*0640*/  BAR.SYNC.DEFER_BLOCKING 0x0 ;  /* 0x0000000000007b1d */ /* 0x018fec0000010000 */
[----:B0-----:R-:W-:Y:S05]  /*0650*/  @!P1 BRA `(.L_x_3) ;  /* 0x000000e400389947 */ /* 0x001fea0003800000 */
[----:B------:R-:W-:-:S06]  /*0660*/  UISETP.GT.U32.AND UP0, UPT, UR10, 0x1, UPT ;  /* 0x000000010a00788c */ /* 0x000fcc000bf04070 */
[----:B------:R-:W-:-:S13]  /*0670*/  PLOP3.LUT P0, PT, PT, PT, UP0, 0x80, 0x0 ;  /* 0x000000000000781c */ /* 0x000fda0003f0f008 */
[----:B------:R-:W-:Y:S05]  /*0680*/  @P0 EXIT ;  /* 0x000000000000094d */ /* 0x000fea0003800000 */
[----:B------:R-:W-:Y:S01]  /*0690*/  IMAD.MOV.U32 R6, RZ, RZ, -0x1 ;  /* 0xffffffffff067424 */ /* 0x000fe200078e00ff */
[----:B------:R-:W-:Y:S01]  /*06a0*/  ULDC.64 UR4, c[0x0][0x650] ;  /* 0x0001940000047ab9 */ /* 0x000fe20000000a00 */
[----:B------:R-:W-:Y:S01]  /*06b0*/  IMAD.MOV.U32 R5, RZ, RZ, -0x1 ;  /* 0xffffffffff057424 */ /* 0x000fe200078e00ff */
[----:B------:R-:W-:Y:S01]  /*06c0*/  ISETP.GE.U32.AND P0, PT, R16, UR4, PT ;  /* 0x0000000410007c0c */ /* 0x000fe2000bf06070 */
[----:B------:R-:W-:Y:S01]  /*06d0*/  UMOV UR22, 0xffffffff ;  /* 0xffffffff00167882 */ /* 0x000fe20000000000 */
[----:B------:R0:W-:Y:S01]  /*06e0*/  STL [R1+0x84], R6 ;  /* 0x0000840601007387 */ /* 0x0001e20000100800 */
[----:B------:R-:W-:Y:S02]  /*06f0*/  PRMT R4, RZ, 0x7610, R4 ;  /* 0x00007610ff047816 */ /* 0x000fe40000000004 */
[----:B------:R-:W-:Y:S01]  /*0700*/  ISETP.GE.U32.AND.EX P0, PT, R17, UR5, PT, P0 ;  /* 0x0000000511007c0c */ /* 0x000fe2000bf06100 */
[----:B------:R0:W-:-:S12]  /*0710*/  STL [R1+0x80], R5 ;  /* 0x0000800501007387 */ /* 0x0001d80000100800 */
[----:B0-----:R-:W-:Y:S05]  /*0720*/  @P0 BRA `(.L_x_4) ;  /* 0x0000000400680947 */ /* 0x001fea0003800000 */
[----:B------:R-:W0:Y:S01]  /*0730*/  LDC.64 R12, c[0x0][0x628] ;  /* 0x00018a00ff0c7b82 */ /* 0x000e220000000a00 */
[----:B------:R-:W-:Y:S02]  /*0740*/  IMAD.MOV.U32 R4, RZ, RZ, R16 ;  /* 0x000000ffff047224 */ /* 0x000fe400078e0010 */
[----:B------:R-:W-:-:S05]  /*0750*/  IMAD.MOV.U32 R5, RZ, RZ, R17 ;  /* 0x000000ffff057224 */ /* 0x000fca00078e0011 */
[----:B------:R-:W1:Y:S08]  /*0760*/  LDC R10, c[0x0][0x630] ;  /* 0x00018c00ff0a7b82 */ /* 0x000e700000000800 */
[----:B------:R-:W2:Y:S01]  /*0770*/  LDC.64 R14, c[0x0][0x620] ;  /* 0x00018800ff0e7b82 */ /* 0x000ea20000000a00 */
[----:B0-----:R-:W-:-:S04]  /*0780*/  ISETP.NE.U32.AND P0, PT, R12, RZ, PT ;  /* 0x000000ff0c00720c */ /* 0x001fc80003f05070 */
[----:B------:R-:W-:-:S13]  /*0790*/  ISETP.NE.AND.EX P0, PT, R13, RZ, PT, P0 ;  /* 0x000000ff0d00720c */ /* 0x000fda0003f05300 */
[----:B-12---:R-:W-:Y:S05]  /*07a0*/  @!P0 BRA `(.L_x_5) ;  /* 0x0000000000288947 */ /* 0x006fea0003800000 */
[----:B------:R-:W0:Y:S02]  /*07b0*/  LDC R9, c[0x0][0x634] ;  /* 0x00018d00ff097b82 */ /* 0x000e240000000800 */
[----:B0-----:R-:W-:-:S05]  /*07c0*/  IADD3 R9, P0, R16, R9, RZ ;  /* 0x0000000910097210 */ /* 0x001fca0007f1e0ff */
[----:B------:R-:W-:-:S04]  /*07d0*/  IMAD.X R11, RZ, RZ, R17, P0 ;  /* 0x000000ffff0b7224 */ /* 0x000fc800000e0611 */
[----:B------:R-:W-:-:S04]  /*07e0*/  IMAD.WIDE.U32 R4, R11, R12, RZ ;  /* 0x0000000c0b047225 */ /* 0x000fc800078e00ff */
[----:B------:R-:W-:-:S04]  /*07f0*/  IMAD.WIDE.U32 R6, P0, R9, R13, R4 ;  /* 0x0000000d09067225 */ /* 0x000fc80007800004 */
[----:B------:R-:W-:-:S04]  /*0800*/  IMAD.WIDE.U32 R4, R9, R12, RZ ;  /* 0x0000000c09047225 */ /* 0x000fc800078e00ff */
[----:B------:R-:W-:Y:S01]  /*0810*/  IMAD.X R9, RZ, RZ, RZ, P0 ;  /* 0x000000ffff097224 */ /* 0x000fe200000e06ff */
[----:B------:R-:W-:Y:S01]  /*0820*/  IADD3 RZ, P0, R5, R6, RZ ;  /* 0x0000000605ff7210 */ /* 0x000fe20007f1e0ff */
[----:B------:R-:W-:-:S04]  /*0830*/  IMAD.MOV.U32 R8, RZ, RZ, R7 ;  /* 0x000000ffff087224 */ /* 0x000fc800078e0007 */
[----:B------:R-:W-:-:S08]  /*0840*/  IMAD.WIDE.U32.X R4, R11, R13, R8, P0 ;  /* 0x0000000d0b047225 */ /* 0x000fd000000e0408 */
.L_x_5:
[-CC-:B------:R-:W-:Y:S01]  /*0850*/  SHF.R.U64 R24, R4, R10.reuse, R5.reuse ;  /* 0x0000000a04187219 */ /* 0x180fe20000001205 */
[----:B------:R-:W0:Y:S01]  /*0860*/  LDC R8, c[0x0][0x618] ;  /* 0x00018600ff087b82 */ /* 0x000e220000000800 */
[----:B------:R-:W-:Y:S01]  /*0870*/  SHF.R.U32.HI R4, RZ, R10, R5 ;  /* 0x0000000aff047219 */ /* 0x000fe20000011605 */
[----:B------:R-:W-:Y:S01]  /*0880*/  ULDC UR4, c[0x0][0x150] ;  /* 0x0000540000047ab9 */ /* 0x000fe20000000800 */
[----:B------:R-:W-:Y:S01]  /*0890*/  IADD3 R9, P0, RZ, -R24, RZ ;  /* 0x80000018ff097210 */ /* 0x000fe20007f1e0ff */
[----:B------:R-:W-:Y:S01]  /*08a0*/  IMAD.MOV.U32 R5, RZ, RZ, R17 ;  /* 0x000000ffff057224 */ /* 0x000fe200078e0011 */
[----:B------:R-:W-:-:S03]  /*08b0*/  I2FP.F32.U32 R3, R2 ;  /* 0x0000000200037245 */ /* 0x000fc60000201000 */
[----:B------:R-:W1:Y:S01]  /*08c0*/  LDC.64 R18, c[0x0][0x640] ;  /* 0x00019000ff127b82 */ /* 0x000e620000000a00 */
[----:B------:R-:W-:Y:S02]  /*08d0*/  IMAD.X R11, RZ, RZ, ~R4, P0 ;  /* 0x000000ffff0b7224 */ /* 0x000fe400000e0e04 */
[----:B------:R-:W-:Y:S01]  /*08e0*/  FMUL R3, R3, UR4 ;  /* 0x0000000403037c20 */ /* 0x000fe20008400000 */
[----:B------:R-:W-:Y:S01]  /*08f0*/  IMAD.MOV.U32 R4, RZ, RZ, R16 ;  /* 0x000000ffff047224 */ /* 0x000fe200078e0010 */
[----:B------:R-:W-:Y:S01]  /*0900*/  ULDC UR4, c[0x0][0x154] ;  /* 0x0000550000047ab9 */ /* 0x000fe20000000800 */
[-C--:B------:R-:W-:Y:S02]  /*0910*/  IMAD R6, R11, R14.reuse, RZ ;  /* 0x0000000e0b067224 */ /* 0x080fe400078e02ff */
[C---:B------:R-:W-:Y:S01]  /*0920*/  IMAD.WIDE.U32 R4, R9.reuse, R14, R4 ;  /* 0x0000000e09047225 */ /* 0x040fe200078e0004 */
[----:B------:R-:W2:Y:S01]  /*0930*/  LDC R10, c[0x0][0x608] ;  /* 0x00018200ff0a7b82 */ /* 0x000ea20000000800 */
[----:B------:R-:W3:Y:S02]  /*0940*/  F2I.U32.TRUNC.NTZ R3, R3 ;  /* 0x0000000300037305 */ /* 0x000ee4000020f000 */
[----:B------:R-:W-:-:S04]  /*0950*/  IMAD R9, R9, R15, R6 ;  /* 0x0000000f09097224 */ /* 0x000fc800078e0206 */
[----:B------:R-:W-:Y:S01]  /*0960*/  IMAD.IADD R5, R5, 0x1, R9 ;  /* 0x0000000105057824 */ /* 0x000fe200078e0209 */
[----:B------:R-:W4:Y:S01]  /*0970*/  LDC R7, c[0x0][0x144] ;  /* 0x00005100ff077b82 */ /* 0x000f220000000800 */
[----:B------:R-:W-:-:S03]  /*0980*/  IMAD.MOV.U32 R9, RZ, RZ, 0x1 ;  /* 0x00000001ff097424 */ /* 0x000fc600078e00ff */
[----:B0-----:R-:W-:Y:S02]  /*0990*/  SHF.R.U64 R12, R4, R8, R5 ;  /* 0x00000008040c7219 */ /* 0x001fe40000001205 */
[----:B------:R-:W-:Y:S02]  /*09a0*/  I2FP.F32.U32 R4, R0 ;  /* 0x0000000000047245 */ /* 0x000fe40000201000 */
[----:B------:R-:W0:Y:S01]  /*09b0*/  LDC R14, c[0x0][0x658] ;  /* 0x00019600ff0e7b82 */ /* 0x000e220000000800 */
[----:B-1----:R-:W-:Y:S01]  /*09c0*/  ISETP.NE.U32.AND P0, PT, R18, RZ, PT ;  /* 0x000000ff1200720c */ /* 0x002fe20003f05070 */
[----:B---3--:R-:W-:Y:S02]  /*09d0*/  IMAD.MOV R6, RZ, RZ, -R3 ;  /* 0x000000ffff067224 */ /* 0x008fe400078e0a03 */
[----:B------:R-:W-:Y:S01]  /*09e0*/  FMUL R4, R4, UR4 ;  /* 0x0000000404047c20 */ /* 0x000fe20008400000 */
[----:B------:R-:W-:Y:S01]  /*09f0*/  SHF.R.U32.HI R3, RZ, R8, R5 ;  /* 0x00000008ff037219 */ /* 0x000fe20000011605 */
[----:B------:R-:W-:Y:S01]  /*0a00*/  IMAD.MOV.U32 R5, RZ, RZ, -0x1 ;  /* 0xffffffffff057424 */ /* 0x000fe200078e00ff */
[----:B------:R-:W-:Y:S01]  /*0a10*/  ISETP.NE.AND.EX P0, PT, R19, RZ, PT, P0 ;  /* 0x000000ff1300720c */ /* 0x000fe20003f05300 */
[----:B------:R1:W3:Y:S01]  /*0a20*/  F2I.U32.TRUNC.NTZ R11, R4 ;  /* 0x00000004000b7305 */ /* 0x0002e2000020f000 */
[----:B------:R-:W1:Y:S01]  /*0a30*/  LDC R13, c[0x0][0x148] ;  /* 0x00005200ff0d7b82 */ /* 0x000e620000000800 */
[----:B--2---:R-:W-:-:S02]  /*0a40*/  SHF.R.U64 R23, R12, R10, R3 ;  /* 0x0000000a0c177219 */ /* 0x004fc40000001203 */
[----:B------:R-:W-:-:S05]  /*0a50*/  SHF.R.U32.HI R3, RZ, R10, R3 ;  /* 0x0000000aff037219 */ /* 0x000fca0000011603 */
[----:B------:R-:W2:Y:S01]  /*0a60*/  LDC R17, c[0x0][0x600] ;  /* 0x00018000ff117b82 */ /* 0x000ea20000000800 */
[----:B----4-:R-:W-:-:S07]  /*0a70*/  IMAD R8, R7, R6, R2 ;  /* 0x0000000607087224 */ /* 0x010fce00078e0202 */
[----:B------:R-:W4:Y:S01]  /*0a80*/  LDC R16, c[0x0][0x648] ;  /* 0x00019200ff107b82 */ /* 0x000f220000000800 */
[-C--:B0-----:R-:W-:Y:S02]  /*0a90*/  SHF.L.U32 R2, R5, R14.reuse, RZ ;  /* 0x0000000e05027219 */ /* 0x081fe400000006ff */
[--C-:B------:R-:W-:Y:S02]  /*0aa0*/  SHF.R.U64 R22, R23, R14, R3.reuse ;  /* 0x0000000e17167219 */ /* 0x100fe40000001203 */
[----:B------:R-:W-:Y:S02]  /*0ab0*/  LOP3.LUT R10, RZ, R2, RZ, 0x33, !PT ;  /* 0x00000002ff0a7212 */ /* 0x000fe400078e33ff */
[-C--:B------:R-:W-:Y:S01]  /*0ac0*/  SHF.R.U32.HI R3, RZ, R14.reuse, R3 ;  /* 0x0000000eff037219 */ /* 0x080fe20000011603 */
[----:B------:R-:W0:Y:S01]  /*0ad0*/  LDC R21, c[0x0][0x638] ;  /* 0x00018e00ff157b82 */ /* 0x000e220000000800 */
[----:B------:R-:W-:Y:S01]  /*0ae0*/  SHF.L.U32 R9, R9, R14, RZ ;  /* 0x0000000e09097219 */ /* 0x000fe200000006ff */
[----:B------:R-:W-:-:S06]  /*0af0*/  IMAD.MOV.U32 R2, RZ, RZ, R22 ;  /* 0x000000ffff027224 */ /* 0x000fcc00078e0016 */
[----:B------:R-:W0:Y:S01]  /*0b00*/  LDC R20, c[0x0][0x610] ;  /* 0x00018400ff147b82 */ /* 0x000e220000000800 */
[----:B-1-3--:R-:W-:Y:S05]  /*0b10*/  @!P0 BRA `(.L_x_6) ;  /* 0x0000000000288947 */ /* 0x00afea0003800000 */
[----:B------:R-:W1:Y:S02]  /*0b20*/  LDC R7, c[0x0][0x64c] ;  /* 0x00019300ff077b82 */ /* 0x000e640000000800 */
[----:B-1----:R-:W-:-:S05]  /*0b30*/  IADD3 R7, P0, R22, R7, RZ ;  /* 0x0000000716077210 */ /* 0x002fca0007f1e0ff */
        /* <DEDUP_REMOVED lines=8> */
.L_x_6:
[----:B----4-:R-:W-:Y:S01]  /*0bc0*/  SHF.R.U64 R2, R2, R16, R3 ;  /* 0x0000001002027219 */ /* 0x010fe20000001203 */
[----:B--2---:R-:W-:Y:S01]  /*0bd0*/  VIADD R3, R17, 0xffffffff ;  /* 0xffffffff11037836 */ /* 0x004fe20000000000 */
[----:B------:R-:W-:Y:S01]  /*0be0*/  LOP3.LUT R10, R23, R10, RZ, 0xc0, !PT ;  /* 0x0000000a170a7212 */ /* 0x000fe200078ec0ff */
[----:B------:R-:W-:Y:S01]  /*0bf0*/  IMAD.MOV R11, RZ, RZ, -R11 ;  /* 0x000000ffff0b7224 */ /* 0x000fe200078e0a0b */
[----:B------:R-:W-:Y:S01]  /*0c00*/  R2UR UR22, R24 ;  /* 0x00000000181672ca */ /* 0x000fe200000e0000 */
[----:B------:R-:W-:Y:S01]  /*0c10*/  IMAD.MOV R4, RZ, RZ, -R2 ;  /* 0x000000ffff047224 */ /* 0x000fe200078e0a02 */
[----:B------:R-:W-:Y:S01]  /*0c20*/  LOP3.LUT R3, R12, R3, RZ, 0xc0, !PT ;  /* 0x000000030c037212 */ /* 0x000fe200078ec0ff */
[----:B------:R-:W-:Y:S02]  /*0c30*/  @P4 IMAD R8, R13, R11, R0 ;  /* 0x0000000b0d084224 */ /* 0x000fe400078e0200 */
[----:B------:R-:W-:Y:S02]  /*0c40*/  IMAD R9, R9, R2, R10 ;  /* 0x0000000209097224 */ /* 0x000fe400078e020a */
[----:B0-----:R-:W-:-:S02]  /*0c50*/  IMAD R0, R4, R21, R22 ;  /* 0x0000001504007224 */ /* 0x001fc400078e0216 */
[----:B------:R-:W-:Y:S02]  /*0c60*/  IMAD R8, R9, R20, R8 ;  /* 0x0000001409087224 */ /* 0x000fe400078e0208 */
[----:B------:R-:W-:Y:S02]  /*0c70*/  IMAD R3, R0, R17, R3 ;  /* 0x0000001100037224 */ /* 0x000fe400078e0203 */
[----:B------:R-:W-:-:S03]  /*0c80*/  IMAD.MOV.U32 R4, RZ, RZ, 0x1 ;  /* 0x00000001ff047424 */ /* 0x000fc600078e00ff */
[----:B------:R-:W-:Y:S02]  /*0c90*/  SEL R2, R3, R8, !P4 ;  /* 0x0000000803027207 */ /* 0x000fe40006000000 */
[----:B------:R-:W-:-:S03]  /*0ca0*/  SEL R0, R8, R3, !P4 ;  /* 0x0000000308007207 */ /* 0x000fc60006000000 */
[----:B------:R0:W-:Y:S04]  /*0cb0*/  STL [R1+0x80], R2 ;  /* 0x0000800201007387 */ /* 0x0001e80000100800 */
[----:B------:R0:W-:Y:S02]  /*0cc0*/  STL [R1+0x84], R0 ;  /* 0x0000840001007387 */ /* 0x0001e40000100800 */
.L_x_4:
[----:B------:R-:W-:-:S08]  /*0cd0*/  NOP ;  /* 0x0000000000007918 */ /* 0x000fd00000000000 */
[----:B------:R-:W1:Y:S02]  /*0ce0*/  USETMAXREG.TRY_ALLOC.CTAPOOL UP0, 0xe8 ;  /* 0x000000e8000079c8 */ /* 0x000e640008000600 */
[----:B-1----:R-:W-:-:S13]  /*0cf0*/  PLOP3.LUT P0, PT, PT, PT, UP0, 0x80, 0x0 ;  /* 0x000000000000781c */ /* 0x002fda0003f0f008 */
[----:B------:R-:W-:Y:S05]  /*0d00*/  @!P0 BRA `(.L_x_4) ;  /* 0xfffffffc00f08947 */ /* 0x000fea000383ffff */
[----:B------:R-:W-:Y:S01]  /*0d10*/  ULDC.64 UR4, c[0x0][0x598] ;  /* 0x0001660000047ab9 */ /* 0x000fe20000000a00 */
[----:B------:R-:W-:Y:S01]  /*0d20*/  ULDC.64 UR14, c[0x0][0x208] ;  /* 0x00008200000e7ab9 */ /* 0x000fe20000000a00 */
[----:B------:R-:W-:-:S04]  /*0d30*/  ISETP.NE.U32.AND P0, PT, RZ, UR4, PT ;  /* 0x00000004ff007c0c */ /* 0x000fc8000bf05070 */
[----:B------:R-:W-:-:S13]  /*0d40*/  ISETP.NE.AND.EX P0, PT, RZ, UR5, PT, P0 ;  /* 0x00000005ff007c0c */ /* 0x000fda000bf05300 */
[----:B------:R-:W-:Y:S05]  /*0d50*/  @!P0 BRA `(.L_x_7) ;  /* 0x0000000000208947 */ /* 0x000fea0003800000 */
[----:B0-----:R-:W0:Y:S02]  /*0d60*/  LDC.64 R2, c[0x0][0x598] ;  /* 0x00016600ff027b82 */ /* 0x001e240000000a00 */
[----:B0-----:R-:W2:Y:S02]  /*0d70*/  LDG.E.64 R2, desc[UR14][R2.64] ;  /* 0x0000000e02027981 */ /* 0x001ea4000c1e1b00 */
[----:B--2---:R-:W-:-:S04]  /*0d80*/  ISETP.NE.U32.AND P0, PT, R2, RZ, PT ;  /* 0x000000ff0200720c */ /* 0x004fc80003f05070 */
[----:B------:R-:W-:-:S13]  /*0d90*/  ISETP.NE.AND.EX P0, PT, R3, RZ, PT, P0 ;  /* 0x000000ff0300720c */ /* 0x000fda0003f05300 */
[----:B------:R-:W-:Y:S05]  /*0da0*/  @!P0 BRA `(.L_x_7) ;  /* 0x00000000000c8947 */ /* 0x000fea0003800000 */
[----:B------:R-:W2:Y:S02]  /*0db0*/  LD.E R2, desc[UR14][R2.64] ;  /* 0x0000000e02027980 */ /* 0x000ea4000c101900 */
[----:B--2---:R-:W-:Y:S01]  /*0dc0*/  R2UR UR20, R2 ;  /* 0x00000000021472ca */ /* 0x004fe200000e0000 */
[----:B------:R-:W-:-:S14]  /*0dd0*/  BRA `(.L_x_8) ;  /* 0x0000000000247947 */ /* 0x000fdc0003800000 */
.L_x_7:
[----:B------:R-:W-:Y:S02]  /*0de0*/  ULDC.64 UR4, c[0x0][0x588] ;  /* 0x0001620000047ab9 */ /* 0x000fe40000000a00 */
[----:B------:R-:W-:-:S04]  /*0df0*/  ISETP.NE.U32.AND P0, PT, RZ, UR4, PT ;  /* 0x00000004ff007c0c */ /* 0x000fc8000bf05070 */
[----:B------:R-:W-:-:S13]  /*0e00*/  ISETP.NE.AND.EX P0, PT, RZ, UR5, PT, P0 ;  /* 0x00000005ff007c0c */ /* 0x000fda000bf05300 */
[----:B------:R-:W-:Y:S05]  /*0e10*/  @!P0 BRA `(.L_x_9) ;  /* 0x0000000000108947 */ /* 0x000fea0003800000 */
[----:B0-----:R-:W0:Y:S02]  /*0e20*/  LDC.64 R2, c[0x0][0x588] ;  /* 0x00016200ff027b82 */ /* 0x001e240000000a00 */
[----:B0-----:R-:W2:Y:S02]  /*0e30*/  LDG.E R2, desc[UR14][R2.64] ;  /* 0x0000000e02027981 */ /* 0x001ea4000c1e1900 */
[----:B--2---:R-:W-:Y:S01]  /*0e40*/  R2UR UR20, R2 ;  /* 0x00000000021472ca */ /* 0x004fe200000e0000 */
[----:B------:R-:W-:-:S14]  /*0e50*/  BRA `(.L_x_8) ;  /* 0x0000000000047947 */ /* 0x000fdc0003800000 */
.L_x_9:
[----:B------:R-:W-:-:S05]  /*0e60*/  ULDC UR20, c[0x0][0x580] ;  /* 0x0001600000147ab9 */ /* 0x000fca0000000800 */
.L_x_8:
[----:B------:R-:W-:Y:S02]  /*0e70*/  ULDC.64 UR4, c[0x0][0x5a0] ;  /* 0x0001680000047ab9 */ /* 0x000fe40000000a00 */
        /* <DEDUP_REMOVED lines=11> */
.L_x_10:
        /* <DEDUP_REMOVED lines=8> */
.L_x_12:
[----:B------:R-:W-:-:S05]  /*0fb0*/  ULDC UR21, c[0x0][0x584] ;  /* 0x0001610000157ab9 */ /* 0x000fca0000000800 */
.L_x_11:
[----:B------:R-:W-:-:S13]  /*0fc0*/  LOP3.LUT P0, RZ, R4, 0xff, RZ, 0xc0, !PT ;  /* 0x000000ff04ff7812 */ /* 0x000fda000780c0ff */
[----:B------:R-:W-:Y:S05]  /*0fd0*/  @!P0 EXIT ;  /* 0x000000000000894d */ /* 0x000fea0003800000 */
[----:B------:R-:W-:Y:S01]  /*0fe0*/  ULDC UR4, c[0x0][0x28c] ;  /* 0x0000a30000047ab9 */ /* 0x000fe20000000800 */
[----:B------:R-:W-:Y:S02]  /*0ff0*/  ULOP3.LUT UR23, UR13, 0x1, URZ, 0xfc, !UPT ;  /* 0x000000010d177892 */ /* 0x000fe4000f8efc3f */
[----:B------:R-:W-:-:S04]  /*1000*/  UIADD3 UR4, UR4, 0x3f, URZ ;  /* 0x0000003f04047890 */ /* 0x000fc8000fffe03f */
[----:B------:R-:W-:-:S04]  /*1010*/  USHF.R.S32.HI UR5, URZ, 0x1f, UR4 ;  /* 0x0000001f3f057899 */ /* 0x000fc80008011404 */
[----:B------:R-:W-:-:S03]  /*1020*/  ULEA.HI UR5, UR5, UR4, URZ, 0x6 ;  /* 0x0000000405057291 */ /* 0x000fc6000f8f303f */
[----:B------:R-:W-:Y:S01]  /*1030*/  UMOV UR4, URZ ;  /* 0x0000003f00047c82 */ /* 0x000fe20008000000 */
[----:B------:R-:W-:-:S03]  /*1040*/  USHF.R.S32.HI UR9, URZ, 0x6, UR5 ;  /* 0x000000063f097899 */ /* 0x000fc60008011405 */
[----:B------:R-:W-:-:S09]  /*1050*/  UMOV UR5, URZ ;  /* 0x0000003f00057c82 */ /* 0x000fd20008000000 */
.L_x_293:
[----:B0-----:R-:W0:Y:S01]  /*1060*/  S2R R0, SR_TID.X ;  /* 0x0000000000007919 */ /* 0x001e220000002100 */
[----:B-1----:R-:W1:Y:S01]  /*1070*/  S2UR UR17, SR_CgaCtaId ;  /* 0x00000000001179c3 */ /* 0x002e620000008800 */
[----:B------:R-:W-:Y:S01]  /*1080*/  UMOV UR16, 0x400 ;  /* 0x0000040000107882 */ /* 0x000fe20000000000 */
[----:B------:R-:W-:Y:S01]  /*1090*/  UMOV UR6, URZ ;  /* 0x0000003f00067c82 */ /* 0x000fe20008000000 */
[----:B------:R-:W-:Y:S01]  /*10a0*/  STL [R1+0x74], RZ ;  /* 0x000074ff01007387 */ /* 0x000fe20000100800 */
[----:B------:R-:W-:Y:S01]  /*10b0*/  UMOV UR7, URZ ;  /* 0x0000003f00077c82 */ /* 0x000fe20008000000 */
[----:B------:R-:W-:Y:S01]  /*10c0*/  UMOV UR8, URZ ;  /* 0x0000003f00087c82 */ /* 0x000fe20008000000 */
[----:B------:R-:W-:Y:S01]  /*10d0*/  CS2R R4, SRZ ;  /* 0x0000000000047805 */ /* 0x000fe2000001ff00 */
[----:B------:R-:W-:Y:S01]  /*10e0*/  STL [R1+0x70], RZ ;  /* 0x000070ff01007387 */ /* 0x000fe20000100800 */
[----:B--2---:R-:W2:Y:S01]  /*10f0*/  LDC R2, c[0x0][0x28c] ;  /* 0x0000a300ff027b82 */ /* 0x004ea20000000800 */
[----:B------:R-:W-:-:S02]  /*1100*/  CS2R R6, SRZ ;  /* 0x0000000000067805 */ /* 0x000fc4000001ff00 */
[----:B------:R-:W-:Y:S01]  /*1110*/  CS2R R8, SRZ ;  /* 0x0000000000087805 */ /* 0x000fe2000001ff00 */
[----:B------:R-:W-:Y:S01]  /*1120*/  STL [R1+0x6c], RZ ;  /* 0x00006cff01007387 */ /* 0x000fe20000100800 */
[----:B------:R-:W-:Y:S02]  /*1130*/  CS2R R10, SRZ ;  /* 0x00000000000a7805 */ /* 0x000fe4000001ff00 */
[----:B------:R-:W-:Y:S02]  /*1140*/  CS2R R12, SRZ ;  /* 0x00000000000c7805 */ /* 0x000fe4000001ff00 */
[----:B------:R-:W-:Y:S01]  /*1150*/  CS2R R14, SRZ ;  /* 0x00000000000e7805 */ /* 0x000fe2000001ff00 */
[----:B------:R-:W-:Y:S01]  /*1160*/  STL [R1+0x68], RZ ;  /* 0x000068ff01007387 */ /* 0x000fe20000100800 */
[----:B------:R-:W-:Y:S02]  /*1170*/  CS2R R16, SRZ ;  /* 0x0000000000107805 */ /* 0x000fe4000001ff00 */
        /* <DEDUP_REMOVED lines=13> */
[----:B------:R-:W-:Y:S02]  /*1250*/  CS2R R166, SRZ ;  /* 0x0000000000a67805 */ /* 0x000fe4000001ff00 */
[----:B0-----:R-:W-:Y:S01]  /*1260*/  LOP3.LUT R0, R0, 0x80, RZ, 0xc0, !PT ;  /* 0x0000008000007812 */ /* 0x001fe200078ec0ff */
[----:B------:R-:W-:Y:S01]  /*1270*/  STL [R1+0x58], RZ ;  /* 0x000058ff01007387 */ /* 0x000fe20000100800 */
[----:B--2---:R-:W-:-:S02]  /*1280*/  ISETP.GE.AND P0, PT, R2, 0x1, PT ;  /* 0x000000010200780c */ /* 0x004fc40003f06270 */
[----:B------:R-:W-:Y:S02]  /*1290*/  CS2R R2, SRZ ;  /* 0x0000000000027805 */ /* 0x000fe4000001ff00 */
[----:B------:R-:W-:Y:S01]  /*12a0*/  SHF.R.U32.HI R0, RZ, 0x7, R0 ;  /* 0x00000007ff007819 */ /* 0x000fe20000011600 */
[----:B------:R-:W-:Y:S01]  /*12b0*/  STL [R1+0x54], RZ ;  /* 0x000054ff01007387 */ /* 0x000fe20000100800 */
[----:B------:R-:W-:Y:S02]  /*12c0*/  CS2R R168, SRZ ;  /* 0x0000000000a87805 */ /* 0x000fe4000001ff00 */
[----:B------:R-:W-:Y:S02]  /*12d0*/  CS2R R170, SRZ ;  /* 0x0000000000aa7805 */ /* 0x000fe4000001ff00 */
[----:B------:R-:W-:Y:S01]  /*12e0*/  CS2R R172, SRZ ;  /* 0x0000000000ac7805 */ /* 0x000fe2000001ff00 */
[----:B------:R-:W-:Y:S01]  /*12f0*/  STL [R1+0x50], RZ ;  /* 0x000050ff01007387 */ /* 0x000fe20000100800 */
[----:B------:R-:W-:-:S02]  /*1300*/  CS2R R174, SRZ ;  /* 0x0000000000ae7805 */ /* 0x000fc4000001ff00 */
[----:B------:R-:W-:Y:S02]  /*1310*/  CS2R R176, SRZ ;  /* 0x0000000000b07805 */ /* 0x000fe4000001ff00 */
[----:B------:R-:W-:Y:S01]  /*1320*/  CS2R R178, SRZ ;  /* 0x0000000000b27805 */ /* 0x000fe2000001ff00 */
[----:B------:R-:W0:Y:S01]  /*1330*/  SHFL.IDX PT, R0, R0, RZ, 0x1f ;  /* 0x00001fff00007589 */ /* 0x000e2200000e0000 */
[----:B------:R-:W-:Y:S02]  /*1340*/  CS2R R180, SRZ ;  /* 0x0000000000b47805 */ /* 0x000fe4000001ff00 */
[----:B------:R-:W-:Y:S02]  /*1350*/  CS2R R182, SRZ ;  /* 0x0000000000b67805 */ /* 0x000fe4000001ff00 */
[----:B------:R-:W-:Y:S01]  /*1360*/  CS2R R184, SRZ ;  /* 0x0000000000b87805 */ /* 0x000fe2000001ff00 */
[----:B------:R2:W-:Y:S01]  /*1370*/  STL [R1+0x4c], RZ ;  /* 0x00004cff01007387 */ /* 0x0005e20000100800 */
[----:B------:R-:W-:-:S02]  /*1380*/  CS2R R186, SRZ ;  /* 0x0000000000ba7805 */ /* 0x000fc4000001ff00 */
[----:B------:R-:W-:Y:S02]  /*1390*/  CS2R R188, SRZ ;  /* 0x0000000000bc7805 */ /* 0x000fe4000001ff00 */
[----:B------:R-:W-:Y:S01]  /*13a0*/  CS2R R190, SRZ ;  /* 0x0000000000be7805 */ /* 0x000fe2000001ff00 */
[----:B------:R2:W-:Y:S01]  /*13b0*/  STL [R1+0x48], RZ ;  /* 0x000048ff01007387 */ /* 0x0005e20000100800 */
        /* <DEDUP_REMOVED lines=14> */
[----:B------:R-:W-:Y:S02]  /*14a0*/  CS2R R214, SRZ ;  /* 0x0000000000d67805 */ /* 0x000fe4000001ff00 */
[----:B0-----:R-:W-:Y:S01]  /*14b0*/  R2UR UR11, R0 ;  /* 0x00000000000b72ca */ /* 0x001fe200000e0000 */
[----:B------:R2:W-:Y:S01]  /*14c0*/  STL [R1+0x38], RZ ;  /* 0x000038ff01007387 */ /* 0x0005e20000100800 */
[----:B------:R-:W-:Y:S01]  /*14d0*/  IMAD.MOV.U32 R0, RZ, RZ, RZ ;  /* 0x000000ffff007224 */ /* 0x000fe200078e00ff */
[----:B------:R-:W-:Y:S02]  /*14e0*/  CS2R R216, SRZ ;  /* 0x0000000000d87805 */ /* 0x000fe4000001ff00 */
[----:B------:R-:W-:Y:S01]  /*14f0*/  CS2R R218, SRZ ;  /* 0x0000000000da7805 */ /* 0x000fe2000001ff00 */
[----:B------:R2:W-:Y:S01]  /*1500*/  STL [R1+0x34], RZ ;  /* 0x000034ff01007387 */ /* 0x0005e20000100800 */
[----:B------:R-:W-:-:S02]  /*1510*/  CS2R R220, SRZ ;  /* 0x0000000000dc7805 */ /* 0x000fc4000001ff00 */
[----:B------:R-:W-:Y:S02]  /*1520*/  CS2R R222, SRZ ;  /* 0x0000000000de7805 */ /* 0x000fe4000001ff00 */
[----:B------:R-:W-:Y:S01]  /*1530*/  CS2R R224, SRZ ;  /* 0x0000000000e07805 */ /* 0x000fe2000001ff00 */
[----:B------:R2:W-:Y:S01]  /*1540*/  STL [R1+0x30], RZ ;  /* 0x000030ff01007387 */ /* 0x0005e20000100800 */
[----:B------:R-:W-:Y:S01]  /*1550*/  IMAD.MOV.U32 R226, RZ, RZ, RZ ;  /* 0x000000ffffe27224 */ /* 0x000fe200078e00ff */
[----:B------:R-:W-:Y:S01]  /*1560*/  CS2R R88, SRZ ;  /* 0x0000000000587805 */ /* 0x000fe2000001ff00 */
[----:B------:R-:W-:Y:S01]  /*1570*/  IMAD.U32 R227, RZ, RZ, UR4 ;  /* 0x00000004ffe37e24 */ /* 0x000fe2000f8e00ff */
[----:B------:R2:W-:Y:S01]  /*1580*/  STL [R1+0x2c], RZ ;  /* 0x00002cff01007387 */ /* 0x0005e20000100800 */
[----:B------:R-:W-:Y:S01]  /*1590*/  ULEA.HI UR10, UR11, UR11, URZ, 0x1 ;  /* 0x0000000b0b0a7291 */ /* 0x000fe2000f8f083f */
[----:B------:R-:W-:Y:S02]  /*15a0*/  CS2R R90, SRZ ;  /* 0x00000000005a7805 */ /* 0x000fe4000001ff00 */
[----:B------:R-:W-:Y:S01]  /*15b0*/  CS2R R92, SRZ ;  /* 0x00000000005c7805 */ /* 0x000fe2000001ff00 */
[----:B------:R2:W-:Y:S01]  /*15c0*/  STL [R1+0x28], RZ ;  /* 0x000028ff01007387 */ /* 0x0005e20000100800 */
[----:B------:R-:W-:Y:S01]  /*15d0*/  ULOP3.LUT UR12, UR10, 0xffffe, URZ, 0xc0, !UPT ;  /* 0x000ffffe0a0c7892 */ /* 0x000fe2000f8ec03f */
[----:B------:R-:W-:Y:S01]  /*15e0*/  CS2R R94, SRZ ;  /* 0x00000000005e7805 */ /* 0x000fe2000001ff00 */
[----:B-1----:R-:W-:Y:S01]  /*15f0*/  ULEA UR10, UR17, UR16, 0x18 ;  /* 0x00000010110a7291 */ /* 0x002fe2000f8ec03f */
[----:B------:R2:W-:Y:S01]  /*1600*/  STL [R1+0x24], RZ ;  /* 0x000024ff01007387 */ /* 0x0005e20000100800 */
[----:B------:R-:W-:Y:S01]  /*1610*/  UIADD3 UR12, UR11, -UR12, URZ ;  /* 0x8000000c0b0c7290 */ /* 0x000fe2000fffe03f */
[----:B------:R-:W-:-:S02]  /*1620*/  CS2R R96, SRZ ;  /* 0x0000000000607805 */ /* 0x000fc4000001ff00 */
[----:B------:R-:W-:Y:S01]  /*1630*/  CS2R R98, SRZ ;  /* 0x0000000000627805 */ /* 0x000fe2000001ff00 */
[----:B------:R2:W-:Y:S01]  /*1640*/  STL [R1+0x20], RZ ;  /* 0x000020ff01007387 */ /* 0x0005e20000100800 */
[----:B------:R-:W-:Y:S01]  /*1650*/  ULEA UR12, UR12, UR10, 0xc ;  /* 0x0000000a0c0c7291 */ /* 0x000fe2000f8e603f */
[----:B------:R-:W-:Y:S02]  /*1660*/  CS2R R100, SRZ ;  /* 0x0000000000647805 */ /* 0x000fe4000001ff00 */
[----:B------:R-:W-:Y:S01]  /*1670*/  CS2R R102, SRZ ;  /* 0x0000000000667805 */ /* 0x000fe2000001ff00 */
[----:B------:R2:W-:Y:S01]  /*1680*/  STL [R1+0x1c], RZ ;  /* 0x00001cff01007387 */ /* 0x0005e20000100800 */
[----:B------:R-:W-:Y:S01]  /*1690*/  UIADD3 UR12, UR12, 0x180, URZ ;  /* 0x000001800c0c7890 */ /* 0x000fe2000fffe03f */
[----:B------:R-:W-:Y:S02]  /*16a0*/  CS2R R104, SRZ ;  /* 0x0000000000687805 */ /* 0x000fe4000001ff00 */
[----:B------:R-:W-:Y:S01]  /*16b0*/  CS2R R106, SRZ ;  /* 0x00000000006a7805 */ /* 0x000fe2000001ff00 */
[----:B------:R2:W-:Y:S01]  /*16c0*/  STL [R1+0x18], RZ ;  /* 0x000018ff01007387 */ /* 0x0005e20000100800 */
[----:B------:R-:W-:Y:S01]  /*16d0*/  USHF.R.U32.HI UR11, URZ, 0x4, UR12 ;  /* 0x000000043f0b7899 */ /* 0x000fe2000801160c */
[----:B------:R-:W-:-:S02]  /*16e0*/  CS2R R108, SRZ ;  /* 0x00000000006c7805 */ /* 0x000fc4000001ff00 */
[----:B------:R-:W-:Y:S01]  /*16f0*/  CS2R R110, SRZ ;  /* 0x00000000006e7805 */ /* 0x000fe2000001ff00 */
[----:B------:R2:W-:Y:S01]  /*1700*/  STL [R1+0x14], RZ ;  /* 0x000014ff01007387 */ /* 0x0005e20000100800 */
[----:B------:R-:W-:Y:S01]  /*1710*/  ULOP3.LUT UR11, UR11, 0x3fff, URZ, 0xc0, !UPT ;  /* 0x00003fff0b0b7892 */ /* 0x000fe2000f8ec03f */
[----:B------:R-:W-:Y:S01]  /*1720*/  CS2R R112, SRZ ;  /* 0x0000000000707805 */ /* 0x000fe2000001ff00 */
[----:B------:R-:W-:Y:S01]  /*1730*/  UMOV UR12, UR5 ;  /* 0x00000005000c7c82 */ /* 0x000fe20008000000 */
        /* <DEDUP_REMOVED lines=16> */
[----:B------:R2:W-:Y:S01]  /*1840*/  STL [R1], RZ ;  /* 0x000000ff01007387 */ /* 0x0005e20000100800 */
[----:B------:R-:W-:Y:S02]  /*1850*/  CS2R R138, SRZ ;  /* 0x00000000008a7805 */ /* 0x000fe4000001ff00 */
[----:B------:R-:W-:Y:S02]  /*1860*/  CS2R R140, SRZ ;  /* 0x00000000008c7805 */ /* 0x000fe4000001ff00 */
[----:B------:R-:W-:Y:S02]  /*1870*/  CS2R R142, SRZ ;  /* 0x00000000008e7805 */ /* 0x000fe4000001ff00 */
[----:B------:R-:W-:-:S02]  /*1880*/  CS2R R144, SRZ ;  /* 0x0000000000907805 */ /* 0x000fc4000001ff00 */
[----:B------:R-:W-:Y:S02]  /*1890*/  CS2R R146, SRZ ;  /* 0x0000000000927805 */ /* 0x000fe4000001ff00 */
[----:B------:R-:W-:Y:S02]  /*18a0*/  CS2R R148, SRZ ;  /* 0x0000000000947805 */ /* 0x000fe4000001ff00 */
[----:B------:R-:W-:Y:S02]  /*18b0*/  CS2R R150, SRZ ;  /* 0x0000000000967805 */ /* 0x000fe4000001ff00 */
[----:B------:R-:W-:Y:S02]  /*18c0*/  CS2R R24, SRZ ;  /* 0x0000000000187805 */ /* 0x000fe4000001ff00 */
[----:B---34-:R-:W-:Y:S02]  /*18d0*/  CS2R R26, SRZ ;  /* 0x00000000001a7805 */ /* 0x018fe4000001ff00 */
[----:B------:R-:W-:-:S02]  /*18e0*/  CS2R R28, SRZ ;  /* 0x00000000001c7805 */ /* 0x000fc4000001ff00 */
[----:B------:R-:W-:Y:S02]  /*18f0*/  CS2R R30, SRZ ;  /* 0x00000000001e7805 */ /* 0x000fe4000001ff00 */
[----:B------:R-:W-:Y:S02]  /*1900*/  CS2R R32, SRZ ;  /* 0x0000000000207805 */ /* 0x000fe4000001ff00 */
        /* <DEDUP_REMOVED lines=26> */
[----:B------:R-:W-:Y:S01]  /*1ab0*/  CS2R R86, SRZ ;  /* 0x0000000000567805 */ /* 0x000fe2000001ff00 */
[----:B--2---:R-:W-:Y:S06]  /*1ac0*/  @!P0 BRA `(.L_x_13) ;  /* 0x0000001000888947 */ /* 0x004fec0003800000 */
[----:B------:R-:W-:-:S06]  /*1ad0*/  UISETP.NE.AND UP0, UPT, UR23, 0x3, UPT ;  /* 0x000000031700788c */ /* 0x000fcc000bf05270 */
[----:B------:R-:W-:-:S13]  /*1ae0*/  PLOP3.LUT P1, PT, PT, PT, UP0, 0x80, 0x0 ;  /* 0x000000000000781c */ /* 0x000fda0003f2f008 */
[----:B------:R-:W-:Y:S05]  /*1af0*/  @!P1 BRA `(.L_x_14) ;  /* 0x0000000000049947 */ /* 0x000fea0003800000 */
[----:B------:R-:W-:Y:S01]  /*1b00*/  BPT.TRAP 0x1 ;  /* 0x000000040000795c */ /* 0x000fe20000300000 */
.L_x_14:
[----:B------:R-:W-:Y:S01]  /*1b10*/  ULEA UR6, UR5, UR10, 0x3 ;  /* 0x0000000a05067291 */ /* 0x000fe2000f8e183f */
[----:B------:R-:W-:-:S05]  /*1b20*/  IMAD.U32 R0, RZ, RZ, UR4 ;  /* 0x00000004ff007e24 */ /* 0x000fca000f8e00ff */
[----:B------:R-:W-:-:S04]  /*1b30*/  SHF.L.U32 R0, R0, 0x1f, RZ ;  /* 0x0000001f00007819 */ /* 0x000fc800000006ff */
[----:B------:R0:W1:Y:S01]  /*1b40*/  SYNCS.PHASECHK.TRANS64.TRYWAIT P0, [UR6], R0 ;  /* 0x00000000ff0075a7 */ /* 0x0000620008000146 */
[----:B------:R-:W-:Y:S05]  /*1b50*/  @!P1 BRA `(.L_x_15) ;  /* 0x0000000000049947 */ /* 0x000fea0003800000 */
[----:B------:R-:W-:Y:S01]  /*1b60*/  BPT.TRAP 0x1 ;  /* 0x000000040000795c */ /* 0x000fe20000300000 */
.L_x_15:
[----:B-1----:R-:W-:Y:S05]  /*1b70*/  @P0 BRA `(.L_x_16) ;  /* 0x0000000000080947 */ /* 0x002fea0003800000 */
[----:B------:R-:W1:Y:S02]  /*1b80*/  SYNCS.PHASECHK.TRANS64.TRYWAIT P0, [UR6], R0 ;  /* 0x00000000ff0075a7 */ /* 0x000e640008000146 */
[----:B-1----:R-:W-:Y:S05]  /*1b90*/  @!P0 BRA `(.L_x_17) ;  /* 0x000000e400e88947 */ /* 0x002fea0003800000 */
.L_x_16:
[----:B------:R-:W-:Y:S01]  /*1ba0*/  UIADD3 UR6, UR10, 0x18180, URZ ;  /* 0x000181800a067890 */ /* 0x000fe2000fffe03f */
[----:B------:R-:W-:Y:S01]  /*1bb0*/  WARPGROUP.ARRIVE ;  /* 0x00000000000079c5 */ /* 0x000fe20000000000 */
[----:B------:R-:W-:Y:S01]  /*1bc0*/  ULOP3.LUT UR7, UR11, 0x10000, URZ, 0xfc, !UPT ;  /* 0x000100000b077892 */ /* 0x000fe2000f8efc3f */
[----:B------:R2:W-:Y:S01]  /*1bd0*/  STL [R1+0x74], RZ ;  /* 0x000074ff01007387 */ /* 0x0005e20000100800 */
[----:B------:R-:W-:Y:S01]  /*1be0*/  USHF.R.U32.HI UR6, URZ, 0x4, UR6 ;  /* 0x000000043f067899 */ /* 0x000fe20008011606 */
[----:B01----:R-:W-:Y:S01]  /*1bf0*/  IMAD.MOV.U32 R0, RZ, RZ, RZ ;  /* 0x000000ffff007224 */ /* 0x003fe200078e00ff */
[----:B------:R-:W-:Y:S01]  /*1c00*/  ULEA UR7, UR5, UR7, 0xa ;  /* 0x0000000705077291 */ /* 0x000fe2000f8e503f */
[----:B------:R2:W-:Y:S01]  /*1c10*/  STL [R1+0x70], RZ ;  /* 0x000070ff01007387 */ /* 0x0005e20000100800 */
[----:B------:R-:W-:Y:S01]  /*1c20*/  ULOP3.LUT UR6, UR6, 0x3fff, URZ, 0xc0, !UPT ;  /* 0x00003fff06067892 */ /* 0x000fe2000f8ec03f */
[----:B------:R-:W-:Y:S01]  /*1c30*/  CS2R R2, SRZ ;  /* 0x0000000000027805 */ /* 0x000fe2000001ff00 */
[----:B------:R-:W-:Y:S01]  /*1c40*/  UMOV UR17, 0x80000020 ;  /* 0x8000002000117882 */ /* 0x000fe20000000000 */
[----:B------:R-:W-:Y:S01]  /*1c50*/  UMOV UR19, 0x80000020 ;  /* 0x8000002000137882 */ /* 0x000fe20000000000 */
[----:B------:R-:W-:Y:S01]  /*1c60*/  ULOP3.LUT UR6, UR6, 0x10000, URZ, 0xfc, !UPT ;  /* 0x0001000006067892 */ /* 0x000fe2000f8efc3f */
[----:B------:R2:W-:Y:S01]  /*1c70*/  STL [R1+0x6c], RZ ;  /* 0x00006cff01007387 */ /* 0x0005e20000100800 */
[----:B------:R-:W-:Y:S01]  /*1c80*/  UMOV UR16, UR7 ;  /* 0x0000000700107c82 */ /* 0x000fe20008000000 */
[----:B------:R-:W-:Y:S01]  /*1c90*/  CS2R R4, SRZ ;  /* 0x0000000000047805 */ /* 0x000fe2000001ff00 */
[----:B------:R-:W-:Y:S01]  /*1ca0*/  ULEA UR8, UR5, UR6, 0x9 ;  /* 0x0000000605087291 */ /* 0x000fe2000f8e483f */
[----:B------:R2:W-:Y:S01]  /*1cb0*/  STL [R1+0x68], RZ ;  /* 0x000068ff01007387 */ /* 0x0005e20000100800 */
[----:B------:R-:W-:Y:S01]  /*1cc0*/  CS2R R6, SRZ ;  /* 0x0000000000067805 */ /* 0x000fe2000001ff00 */
[----:B------:R-:W-:Y:S01]  /*1cd0*/  UMOV UR6, 0x2 ;  /* 0x0000000200067882 */ /* 0x000fe20000000000 */
[----:B------:R-:W-:Y:S01]  /*1ce0*/  CS2R R8, SRZ ;  /* 0x0000000000087805 */ /* 0x000fe2000001ff00 */
[----:B------:R2:W-:Y:S01]  /*1cf0*/  STL [R1+0x64], RZ ;  /* 0x000064ff01007387 */ /* 0x0005e20000100800 */
[----:B------:R-:W-:Y:S01]  /*1d00*/  CS2R R10, SRZ ;  /* 0x00000000000a7805 */ /* 0x000fe2000001ff00 */
[----:B------:R-:W-:Y:S01]  /*1d10*/  UMOV UR18, UR8 ;  /* 0x0000000800127c82 */ /* 0x000fe20008000000 */
[----:B------:R-:W-:Y:S01]  /*1d20*/  CS2R R12, SRZ ;  /* 0x00000000000c7805 */ /* 0x000fe2000001ff00 */
[----:B------:R-:W-:Y:S01]  /*1d30*/  QGMMA.64x128x32.F32.E4M3.E4M3 R88, gdesc[UR16], RZ, !UPT ;  /* 0x01e00000105879f3 */ /* 0x000fe2000c7008ff */
[----:B------:R-:W-:Y:S01]  /*1d40*/  UIADD3 UR16, UR7, 0x200, URZ ;  /* 0x0000020007107890 */ /* 0x000fe2000fffe03f */
[----:B------:R2:W-:Y:S01]  /*1d50*/  STL [R1+0x60], RZ ;  /* 0x000060ff01007387 */ /* 0x0005e20000100800 */
[----:B------:R-:W-:Y:S01]  /*1d60*/  UMOV UR17, 0x80000020 ;  /* 0x8000002000117882 */ /* 0x000fe20000000000 */
[----:B------:R-:W-:-:S02]  /*1d70*/  CS2R R14, SRZ ;  /* 0x00000000000e7805 */ /* 0x000fc4000001ff00 */
[----:B------:R-:W-:Y:S01]  /*1d80*/  CS2R R16, SRZ ;  /* 0x0000000000107805 */ /* 0x000fe2000001ff00 */
[----:B------:R2:W-:Y:S01]  /*1d90*/  STL [R1+0x5c], RZ ;  /* 0x00005cff01007387 */ /* 0x0005e20000100800 */
[----:B------:R-:W-:Y:S02]  /*1da0*/  CS2R R18, SRZ ;  /* 0x0000000000127805 */ /* 0x000fe4000001ff00 */
[----:B------:R-:W-:Y:S02]  /*1db0*/  CS2R R20, SRZ ;  /* 0x0000000000147805 */ /* 0x000fe4000001ff00 */
[----:B------:R-:W-:Y:S01]  /*1dc0*/  CS2R R22, SRZ ;  /* 0x0000000000167805 */ /* 0x000fe2000001ff00 */
[----:B------:R2:W-:Y:S01]  /*1dd0*/  STL [R1+0x58], RZ ;  /* 0x000058ff01007387 */ /* 0x0005e20000100800 */
[----:B------:R-:W-:Y:S01]  /*1de0*/  CS2R R152, SRZ ;  /* 0x0000000000987805 */ /* 0x000fe2000001ff00 */
[----:B------:R-:W-:Y:S01]  /*1df0*/  QGMMA.64x128x32.F32.E4M3.E4M3 R24, gdesc[UR16], RZ, !UPT ;  /* 0x01e00000101879f3 */ /* 0x000fe2000c7008ff */
[----:B------:R-:W-:Y:S01]  /*1e00*/  UIADD3 UR16, UR7, 0x2, URZ ;  /* 0x0000000207107890 */ /* 0x000fe2000fffe03f */
[----:B------:R2:W-:Y:S01]  /*1e10*/  STL [R1+0x54], RZ ;  /* 0x000054ff01007387 */ /* 0x0005e20000100800 */
[----:B------:R-:W-:Y:S01]  /*1e20*/  UIADD3 UR18, UR8, 0x2, URZ ;  /* 0x0000000208127890 */ /* 0x000fe2000fffe03f */
[----:B------:R-:W-:Y:S01]  /*1e30*/  CS2R R154, SRZ ;  /* 0x00000000009a7805 */ /* 0x000fe2000001ff00 */
[----:B------:R-:W-:Y:S01]  /*1e40*/  UMOV UR17, 0x80000020 ;  /* 0x8000002000117882 */ /* 0x000fe20000000000 */
        /* <DEDUP_REMOVED lines=9> */
[----:B------:R-:W-:Y:S02]  /*1ee0*/  CS2R R166, SRZ ;  /* 0x0000000000a67805 */ /* 0x000fe4000001ff00 */
        /* <DEDUP_REMOVED lines=39> */
[----:B------:R-:W-:-:S03]  /*2160*/  IMAD.MOV.U32 R226, RZ, RZ, RZ ;  /* 0x000000ffffe27224 */ /* 0x000fc600078e00ff */
[----:B------:R2:W-:Y:S04]  /*2170*/  STL [R1+0x1c], RZ ;  /* 0x00001cff01007387 */ /* 0x0005e80000100800 */
[----:B------:R2:W-:Y:S04]  /*2180*/  STL [R1+0x18], RZ ;  /* 0x000018ff01007387 */ /* 0x0005e80000100800 */
[----:B------:R2:W-:Y:S04]  /*2190*/  STL [R1+0x14], RZ ;  /* 0x000014ff01007387 */ /* 0x0005e80000100800 */
[----:B------:R2:W-:Y:S04]  /*21a0*/  STL [R1+0x10], RZ ;  /* 0x000010ff01007387 */ /* 0x0005e80000100800 */
[----:B------:R2:W-:Y:S04]  /*21b0*/  STL [R1+0xc], RZ ;  /* 0x00000cff01007387 */ /* 0x0005e80000100800 */
[----:B------:R2:W-:Y:S04]  /*21c0*/  STL [R1+0x8], RZ ;  /* 0x000008ff01007387 */ /* 0x0005e80000100800 */
[----:B------:R2:W-:Y:S04]  /*21d0*/  STL [R1+0x4], RZ ;  /* 0x000004ff01007387 */ /* 0x0005e80000100800 */
[----:B------:R2:W-:Y:S01]  /*21e0*/  STL [R1], RZ ;  /* 0x000000ff01007387 */ /* 0x0005e20000100800 */
[----:B------:R-:W-:Y:S01]  /*21f0*/  QGMMA.64x128x32.F32.E4M3.E4M3 R88, gdesc[UR16], R88 ;  /* 0x01e00000105879f3 */ /* 0x000fe20008700858 */
[----:B------:R-:W-:Y:S01]  /*2200*/  UIADD3 UR16, UR7, 0x202, URZ ;  /* 0x0000020207107890 */ /* 0x000fe2000fffe03f */
[----:B------:R-:W-:-:S02]  /*2210*/  UMOV UR17, 0x80000020 ;  /* 0x8000002000117882 */ /* 0x000fc40000000000 */
[----:B------:R-:W-:Y:S02]  /*2220*/  ULDC UR7, c[0x0][0x50c] ;  /* 0x0001430000077ab9 */ /* 0x000fe40000000800 */
[----:B------:R-:W-:-:S04]  /*2230*/  UISETP.NE.AND UP0, UPT, UR7, 0x2, UPT ;  /* 0x000000020700788c */ /* 0x000fc8000bf05270 */
[----:B------:R-:W-:Y:S02]  /*2240*/  USEL UR7, URZ, 0x1, UP0 ;  /* 0x000000013f077887 */ /* 0x000fe40008000000 */
[----:B------:R-:W-:Y:S04]  /*2250*/  QGMMA.64x128x32.F32.E4M3.E4M3 R24, gdesc[UR16], R24, gsb0 ;  /* 0x01e00000101879f3 */ /* 0x000fe80008000818 */
[----:B------:R-:W-:-:S13]  /*2260*/  ISETP.NE.AND P0, PT, RZ, UR7, PT ;  /* 0x00000007ff007c0c */ /* 0x000fda000bf05270 */
[----:B--2---:R-:W-:Y:S05]  /*2270*/  @!P0 BRA `(.L_x_18) ;  /* 0x0000000800808947 */ /* 0x004fea0003800000 */
[----:B------:R-:W-:Y:S02]  /*2280*/  WARPGROUP.DEPBAR.LE gsb0, 0x0 ;  /* 0x00008000000079c5 */ /* 0x000fe40000010000 */
[----:B------:R-:W-:-:S01]  /*2290*/  FADD R227, RZ, R58 ;  /* 0x0000003affe37221 */ /* 0x000fc20000000000 */
[----:B------:R-:W-:Y:S01]  /*22a0*/  FADD R226, RZ, R88 ;  /* 0x00000058ffe27221 */ /* 0x000fe20000000000 */
[----:B------:R-:W-:-:S01]  /*22b0*/  FADD R225, RZ, R89 ;  /* 0x00000059ffe17221 */ /* 0x000fc20000000000 */
[----:B------:R-:W-:Y:S01]  /*22c0*/  FADD R224, RZ, R90 ;  /* 0x0000005affe07221 */ /* 0x000fe20000000000 */
[----:B------:R-:W-:-:S01]  /*22d0*/  FADD R223, RZ, R91 ;  /* 0x0000005bffdf7221 */ /* 0x000fc20000000000 */
[----:B------:R0:W-:Y:S01]  /*22e0*/  STL [R1], R227 ;  /* 0x000000e301007387 */ /* 0x0001e20000100800 */
[----:B------:R-:W-:-:S01]  /*22f0*/  FADD R222, RZ, R92 ;  /* 0x0000005cffde7221 */ /* 0x000fc20000000000 */
[----:B------:R-:W-:Y:S01]  /*2300*/  FADD R221, RZ, R93 ;  /* 0x0000005dffdd7221 */ /* 0x000fe20000000000 */
[----:B------:R-:W-:-:S01]  /*2310*/  FADD R220, RZ, R94 ;  /* 0x0000005effdc7221 */ /* 0x000fc20000000000 */
[----:B------:R-:W-:Y:S01]  /*2320*/  FADD R219, RZ, R95 ;  /* 0x0000005fffdb7221 */ /* 0x000fe20000000000 */
[----:B------:R-:W-:-:S01]  /*2330*/  FADD R218, RZ, R96 ;  /* 0x00000060ffda7221 */ /* 0x000fc20000000000 */
[----:B------:R-:W-:Y:S01]  /*2340*/  FADD R217, RZ, R97 ;  /* 0x00000061ffd97221 */ /* 0x000fe20000000000 */
[----:B------:R-:W-:-:S01]  /*2350*/  FADD R216, RZ, R98 ;  /* 0x00000062ffd87221 */ /* 0x000fc20000000000 */
[----:B------:R-:W-:Y:S01]  /*2360*/  FADD R215, RZ, R99 ;  /* 0x00000063ffd77221 */ /* 0x000fe20000000000 */
[----:B------:R-:W-:-:S01]  /*2370*/  FADD R214, RZ, R100 ;  /* 0x00000064ffd67221 */ /* 0x000fc20000000000 */
[----:B0-----:R-:W-:Y:S01]  /*2380*/  FADD R227, RZ, R59 ;  /* 0x0000003bffe37221 */ /* 0x001fe20000000000 */
[----:B------:R-:W-:-:S01]  /*2390*/  FADD R213, RZ, R101 ;  /* 0x00000065ffd57221 */ /* 0x000fc20000000000 */
[----:B------:R-:W-:Y:S01]  /*23a0*/  FADD R212, RZ, R102 ;  /* 0x00000066ffd47221 */ /* 0x000fe20000000000 */
[----:B------:R-:W-:-:S01]  /*23b0*/  FADD R211, RZ, R103 ;  /* 0x00000067ffd37221 */ /* 0x000fc20000000000 */
[----:B------:R-:W-:Y:S01]  /*23c0*/  FADD R210, RZ, R104 ;  /* 0x00000068ffd27221 */ /* 0x000fe20000000000 */
[----:B------:R0:W-:Y:S01]  /*23d0*/  STL [R1+0x4], R227 ;  /* 0x000004e301007387 */ /* 0x0001e20000100800 */
        /* <DEDUP_REMOVED lines=93> */
[----:B------:R-:W-:Y:S01]  /*29b0*/  UMOV UR6, URZ ;  /* 0x0000003f00067c82 */ /* 0x000fe20008000000 */
[----:B0-----:R-:W-:-:S05]  /*29c0*/  FADD R227, RZ, R66 ;  /* 0x00000042ffe37221 */ /* 0x001fca0000000000 */
[----:B------:R0:W-:Y:S02]  /*29d0*/  STL [R1+0x20], R227 ;  /* 0x000020e301007387 */ /* 0x0001e40000100800 */
        /* <DEDUP_REMOVED lines=42> */
.L_x_18:
[----:B------:R-:W-:-:S04]  /*2c80*/  UIADD3 UR12, UR5, 0x1, URZ ;  /* 0x00000001050c7890 */ /* 0x000fc8000fffe03f */
[----:B------:R-:W-:-:S04]  /*2c90*/  UISETP.NE.AND UP0, UPT, UR12, 0x6, UPT ;  /* 0x000000060c00788c */ /* 0x000fc8000bf05270 */
[----:B------:R-:W-:Y:S02]  /*2ca0*/  USEL UR8, URZ, 0x1, UP0 ;  /* 0x000000013f087887 */ /* 0x000fe40008000000 */
[----:B------:R-:W-:Y:S02]  /*2cb0*/  USEL UR12, UR12, URZ, UP0 ;  /* 0x0000003f0c0c7287 */ /* 0x000fe40008000000 */
[----:B------:R-:W-:-:S06]  /*2cc0*/  ULOP3.LUT UR8, UR4, UR8, URZ, 0x3c, !UPT ;  /* 0x0000000804087292 */ /* 0x000fcc000f8e3c3f */
[----:B0-----:R-:W-:Y:S01]  /*2cd0*/  IMAD.U32 R227, RZ, RZ, UR8 ;  /* 0x00000008ffe37e24 */ /* 0x001fe2000f8e00ff */
[----:B------:R-:W-:-:S06]  /*2ce0*/  UMOV UR8, 0x1 ;  /* 0x0000000100087882 */ /* 0x000fcc0000000000 */
.L_x_13:
[----:B------:R-:W-:-:S04]  /*2cf0*/  UISETP.LT.AND UP0, UPT, UR9, 0x1, UPT ;  /* 0x000000010900788c */ /* 0x000fc8000bf01270 */
[----:B------:R-:W-:-:S04]  /*2d00*/  USEL UR16, UR9, 0x1, UP0 ;  /* 0x0000000109107887 */ /* 0x000fc80008000000 */
[----:B------:R-:W-:-:S04]  /*2d10*/  UIADD3 UR16, UR9, -UR16, URZ ;  /* 0x8000001009107290 */ /* 0x000fc8000fffe03f */
[----:B------:R-:W-:-:S06]  /*2d20*/  UISETP.GE.AND UP0, UPT, UR16, 0x1, UPT ;  /* 0x000000011000788c */ /* 0x000fcc000bf06270 */
[----:B------:R-:W-:-:S13]  /*2d30*/  PLOP3.LUT P0, PT, PT, PT, UP0, 0x80, 0x0 ;  /* 0x000000000000781c */ /* 0x000fda0003f0f008 */
[----:B------:R-:W-:Y:S05]  /*2d40*/  @!P0 BRA `(.L_x_19) ;  /* 0x0000001000a48947 */ /* 0x000fea0003800000 */
[----:B------:R-:W-:Y:S01]  /*2d50*/  IMAD.U32 R228, RZ, RZ, UR16 ;  /* 0x00000010ffe47e24 */ /* 0x000fe2000f8e00ff */
[----:B------:R-:W-:Y:S01]  /*2d60*/  UMOV UR24, UR5 ;  /* 0x0000000500187c82 */ /* 0x000fe20008000000 */
[----:B------:R-:W-:-:S05]  /*2d70*/  ULDC UR25, c[0x0][0x50c] ;  /* 0x0001430000197ab9 */ /* 0x000fca0000000800 */
.L_x_27:
[----:B------:R-:W-:-:S06]  /*2d80*/  UISETP.NE.AND UP0, UPT, UR23, 0x3, UPT ;  /* 0x000000031700788c */ /* 0x000fcc000bf05270 */
[----:B------:R-:W-:-:S13]  /*2d90*/  PLOP3.LUT P1, PT, PT, PT, UP0, 0x80, 0x0 ;  /* 0x000000000000781c */ /* 0x000fda0003f2f008 */
[----:B01----:R-:W-:Y:S05]  /*2da0*/  @!P1 BRA `(.L_x_20) ;  /* 0x0000000000049947 */ /* 0x003fea0003800000 */
[----:B------:R-:W-:Y:S01]  /*2db0*/  BPT.TRAP 0x1 ;  /* 0x000000040000795c */ /* 0x000fe20000300000 */
.L_x_20:
[----:B------:R-:W0:Y:S01]  /*2dc0*/  S2UR UR16, SR_CgaCtaId ;  /* 0x00000000001079c3 */ /* 0x000e220000008800 */
[----:B------:R-:W-:Y:S01]  /*2dd0*/  UMOV UR10, 0x400 ;  /* 0x00000400000a7882 */ /* 0x000fe20000000000 */
[----:B------:R-:W-:Y:S01]  /*2de0*/  SHF.L.U32 R229, R227, 0x1f, RZ ;  /* 0x0000001fe3e57819 */ /* 0x000fe200000006ff */
[----:B0-----:R-:W-:-:S04]  /*2df0*/  ULEA UR10, UR16, UR10, 0x18 ;  /* 0x0000000a100a7291 */ /* 0x001fc8000f8ec03f */
[----:B------:R-:W-:-:S09]  /*2e00*/  ULEA UR16, UR12, UR10, 0x3 ;  /* 0x0000000a0c107291 */ /* 0x000fd2000f8e183f */
[----:B------:R0:W1:Y:S01]  /*2e10*/  SYNCS.PHASECHK.TRANS64.TRYWAIT P0, [UR16], R229 ;  /* 0x000000e5ff0075a7 */ /* 0x0000620008000150 */
[----:B------:R-:W-:Y:S05]  /*2e20*/  @!P1 BRA `(.L_x_21) ;  /* 0x0000000000049947 */ /* 0x000fea0003800000 */
[----:B------:R-:W-:Y:S01]  /*2e30*/  BPT.TRAP 0x1 ;  /* 0x000000040000795c */ /* 0x000fe20000300000 */
.L_x_21:
[----:B-1----:R-:W-:Y:S05]  /*2e40*/  @P0 BRA `(.L_x_22) ;  /* 0x0000000000080947 */ /* 0x002fea0003800000 */
[----:B------:R-:W1:Y:S02]  /*2e50*/  SYNCS.PHASECHK.TRANS64.TRYWAIT P0, [UR16], R229 ;  /* 0x000000e5ff0075a7 */ /* 0x000e640008000150 */
[----:B-1----:R-:W-:Y:S05]  /*2e60*/  @!P0 BRA `(.L_x_23) ;  /* 0x000000d4004c8947 */ /* 0x002fea0003800000 */
.L_x_22:
[----:B------:R-:W-:Y:S01]  /*2e70*/  UIADD3 UR16, UR10, 0x18180, URZ ;  /* 0x000181800a107890 */ /* 0x000fe2000fffe03f */
[----:B------:R-:W-:Y:S01]  /*2e80*/  WARPGROUP.ARRIVE ;  /* 0x00000000000079c5 */ /* 0x000fe20000000000 */
[----:B------:R-:W-:Y:S02]  /*2e90*/  UISETP.NE.AND UP0, UPT, UR7, URZ, UPT ;  /* 0x0000003f0700728c */ /* 0x000fe4000bf05270 */
[----:B------:R-:W-:Y:S02]  /*2ea0*/  USHF.R.U32.HI UR16, URZ, 0x4, UR16 ;  /* 0x000000043f107899 */ /* 0x000fe40008011610 */
[----:B------:R-:W-:Y:S02]  /*2eb0*/  USEL UR8, UR8, URZ, !UP0 ;  /* 0x0000003f08087287 */ /* 0x000fe4000c000000 */
[----:B------:R-:W-:Y:S02]  /*2ec0*/  ULOP3.LUT UR16, UR16, 0x3fff, URZ, 0xc0, !UPT ;  /* 0x00003fff10107892 */ /* 0x000fe4000f8ec03f */
[----:B------:R-:W-:-:S02]  /*2ed0*/  UISETP.NE.U32.AND UP0, UPT, UR8, URZ, UPT ;  /* 0x0000003f0800728c */ /* 0x000fc4000bf05070 */
[----:B------:R-:W-:Y:S02]  /*2ee0*/  ULOP3.LUT UR7, UR11, 0x10000, URZ, 0xfc, !UPT ;  /* 0x000100000b077892 */ /* 0x000fe4000f8efc3f */
[----:B------:R-:W-:Y:S02]  /*2ef0*/  ULOP3.LUT UR8, UR16, 0x10000, URZ, 0xfc, !UPT ;  /* 0x0001000010087892 */ /* 0x000fe4000f8efc3f */
[----:B------:R-:W-:Y:S02]  /*2f00*/  ULEA UR7, UR12, UR7, 0xa ;  /* 0x000000070c077291 */ /* 0x000fe4000f8e503f */
[----:B------:R-:W-:Y:S01]  /*2f10*/  ULEA UR8, UR12, UR8, 0x9 ;  /* 0x000000080c087291 */ /* 0x000fe2000f8e483f */
[----:B------:R-:W-:Y:S01]  /*2f20*/  UMOV UR17, 0x80000020 ;  /* 0x8000002000117882 */ /* 0x000fe20000000000 */
[----:B------:R-:W-:Y:S01]  /*2f30*/  UMOV UR19, 0x80000020 ;  /* 0x8000002000137882 */ /* 0x000fe20000000000 */
[----:B------:R-:W-:Y:S02]  /*2f40*/  UIADD3 UR6, UR6, 0x2, URZ ;  /* 0x0000000206067890 */ /* 0x000fe4000fffe03f */
[----:B------:R-:W-:-:S02]  /*2f50*/  UMOV UR16, UR7 ;  /* 0x0000000700107c82 */ /* 0x000fc40008000000 */
[----:B------:R-:W-:Y:S02]  /*2f60*/  UMOV UR18, UR8 ;  /* 0x0000000800127c82 */ /* 0x000fe40008000000 */
[----:B------:R-:W-:Y:S01]  /*2f70*/  QGMMA.64x128x32.F32.E4M3.E4M3 R88, gdesc[UR16], R88, UP0 ;  /* 0x01e00000105879f3 */ /* 0x000fe2000bf00858 */
[----:B------:R-:W-:Y:S01]  /*2f80*/  UIADD3 UR16, UR7, 0x200, URZ ;  /* 0x0000020007107890 */ /* 0x000fe2000fffe03f */
[----:B------:R-:W-:-:S10]  /*2f90*/  UMOV UR17, 0x80000020 ;  /* 0x8000002000117882 */ /* 0x000fd40000000000 */
[----:B------:R-:W-:Y:S01]  /*2fa0*/  QGMMA.64x128x32.F32.E4M3.E4M3 R24, gdesc[UR16], R24, UP0 ;  /* 0x01e00000101879f3 */ /* 0x000fe2000bf00818 */
[----:B------:R-:W-:Y:S02]  /*2fb0*/  UIADD3 UR16, UR7, 0x2, URZ ;  /* 0x0000000207107890 */ /* 0x000fe4000fffe03f */
[----:B------:R-:W-:Y:S01]  /*2fc0*/  UIADD3 UR18, UR8, 0x2, URZ ;  /* 0x0000000208127890 */ /* 0x000fe2000fffe03f */
[----:B------:R-:W-:Y:S01]  /*2fd0*/  UMOV UR17, 0x80000020 ;  /* 0x8000002000117882 */ /* 0x000fe20000000000 */
[----:B------:R-:W-:Y:S01]  /*2fe0*/  UMOV UR19, 0x80000020 ;  /* 0x8000002000137882 */ /* 0x000fe20000000000 */
[----:B------:R-:W-:-:S06]  /*2ff0*/  UISETP.NE.AND UP0, UPT, UR6, UR25, UPT ;  /* 0x000000190600728c */ /* 0x000fcc000bf05270 */
[----:B------:R-:W-:Y:S01]  /*3000*/  QGMMA.64x128x32.F32.E4M3.E4M3 R88, gdesc[UR16], R88 ;  /* 0x01e00000105879f3 */ /* 0x000fe20008700858 */
[----:B------:R-:W-:Y:S01]  /*3010*/  UIADD3 UR16, UR7, 0x202, URZ ;  /* 0x0000020207107890 */ /* 0x000fe2000fffe03f */
[----:B------:R-:W-:Y:S01]  /*3020*/  UMOV UR17, 0x80000020 ;  /* 0x8000002000117882 */ /* 0x000fe20000000000 */
[----:B------:R-:W-:-:S06]  /*3030*/  USEL UR7, URZ, 0x1, UP0 ;  /* 0x000000013f077887 */ /* 0x000fcc0008000000 */
[----:B------:R-:W-:-:S03]  /*3040*/  ISETP.NE.AND P0, PT, RZ, UR7, PT ;  /* 0x00000007ff007c0c */ /* 0x000fc6000bf05270 */
[----:B------:R-:W-:Y:S03]  /*3050*/  QGMMA.64x128x32.F32.E4M3.E4M3 R24, gdesc[UR16], R24, gsb0 ;  /* 0x01e00000101879f3 */ /* 0x000fe60008000818 */
[----:B------:R-:W-:-:S07]  /*3060*/  WARPGROUP.DEPBAR.LE gsb0, 0x1 ;  /* 0x00008000000079c5 */ /* 0x000fce0000010100 */
[----:B------:R-:W-:Y:S05]  /*3070*/  @!P0 BRA `(.L_x_24) ;  /* 0x0000000c00808947 */ /* 0x000fea0003800000 */
[----:B------:R-:W-:Y:S02]  /*3080*/  WARPGROUP.DEPBAR.LE gsb0, 0x0 ;  /* 0x00008000000079c5 */ /* 0x000fe40000010000 */
[----:B------:R-:W-:-:S01]  /*3090*/  FADD R226, R88, R226 ;  /* 0x000000e258e27221 */ /* 0x000fc20000000000 */
[----:B------:R-:W-:Y:S01]  /*30a0*/  FADD R225, R89, R225 ;  /* 0x000000e159e17221 */ /* 0x000fe20000000000 */
[----:B------:R1:W-:Y:S01]  /*30b0*/  STL [R1+0x88], R227 ;  /* 0x000088e301007387 */ /* 0x0003e20000100800 */
[----:B------:R-:W-:-:S01]  /*30c0*/  FADD R224, R90, R224 ;  /* 0x000000e05ae07221 */ /* 0x000fc20000000000 */
[----:B------:R-:W-:Y:S01]  /*30d0*/  FADD R223, R91, R223 ;  /* 0x000000df5bdf7221 */ /* 0x000fe20000000000 */
[----:B------:R-:W-:-:S01]  /*30e0*/  FADD R222, R92, R222 ;  /* 0x000000de5cde7221 */ /* 0x000fc20000000000 */
[----:B------:R-:W-:Y:S01]  /*30f0*/  FADD R221, R93, R221 ;  /* 0x000000dd5ddd7221 */ /* 0x000fe20000000000 */
[----:B-1----:R-:W2:Y:S04]  /*3100*/  LDL.LU R227, [R1+0x30] ;  /* 0x0000300001e37983 */ /* 0x002ea80000300800 */
[----:B------:R1:W-:Y:S01]  /*3110*/  STL [R1+0x8c], R226 ;  /* 0x00008ce201007387 */ /* 0x0003e20000100800 */
[----:B------:R-:W-:-:S01]  /*3120*/  FADD R220, R94, R220 ;  /* 0x000000dc5edc7221 */ /* 0x000fc20000000000 */
[----:B------:R-:W-:-:S02]  /*3130*/  FADD R219, R95, R219 ;  /* 0x000000db5fdb7221 */ /* 0x000fc40000000000 */
[----:B-1----:R-:W3:Y:S04]  /*3140*/  LDL.LU R226, [R1+0x2c] ;  /* 0x00002c0001e27983 */ /* 0x002ee80000300800 */
[----:B------:R1:W-:Y:S01]  /*3150*/  STL [R1+0x90], R225 ;  /* 0x000090e101007387 */ /* 0x0003e20000100800 */
[----:B------:R-:W-:-:S03]  /*3160*/  FADD R218, R96, R218 ;  /* 0x000000da60da7221 */ /* 0x000fc60000000000 */
[----:B-1----:R-:W4:Y:S04]  /*3170*/  LDL.LU R225, [R1+0x28] ;  /* 0x0000280001e17983 */ /* 0x002f280000300800 */
        /* <DEDUP_REMOVED lines=9> */
[----:B------:R1:W-:Y:S04]  /*3210*/  STL [R1+0xa0], R221 ;  /* 0x0000a0dd01007387 */ /* 0x0003e80000100800 */
        /* <DEDUP_REMOVED lines=12> */
[----:B-1----:R-:W4:Y:S01]  /*32e0*/  LDL.LU R215, [R1] ;  /* 0x0000000001d77983 */ /* 0x002f220000300800 */
[----:B------:R-:W-:-:S01]  /*32f0*/  FADD R214, R100, R214 ;  /* 0x000000d664d67221 */ /* 0x000fc20000000000 */
[----:B------:R-:W-:Y:S01]  /*3300*/  FADD R213, R101, R213 ;  /* 0x000000d565d57221 */ /* 0x000fe20000000000 */
[----:B------:R-:W-:-:S01]  /*3310*/  FADD R212, R102, R212 ;  /* 0x000000d466d47221 */ /* 0x000fc20000000000 */
[----:B------:R-:W-:Y:S01]  /*3320*/  FADD R211, R103, R211 ;  /* 0x000000d367d37221 */ /* 0x000fe20000000000 */
[----:B------:R-:W-:-:S01]  /*3330*/  FADD R210, R104, R210 ;  /* 0x000000d268d27221 */ /* 0x000fc20000000000 */
[----:B------:R-:W-:Y:S01]  /*3340*/  STL [R1+0xbc], R214 ;  /* 0x0000bcd601007387 */ /* 0x000fe20000100800 */
        /* <DEDUP_REMOVED lines=11> */
[----:B------:R1:W-:Y:S01]  /*3400*/  STL [R1+0xc8], R211 ;  /* 0x0000c8d301007387 */ /* 0x0003e20000100800 */
[----:B------:R-:W-:-:S01]  /*3410*/  FADD R200, R114, R200 ;  /* 0x000000c872c87221 */ /* 0x000fc20000000000 */
[----:B------:R-:W-:Y:S01]  /*3420*/  FADD R199, R115, R199 ;  /* 0x000000c773c77221 */ /* 0x000fe20000000000 */
        /* <DEDUP_REMOVED lines=69> */
[----:B-----5:R-:W-:Y:S01]  /*3880*/  FADD R0, R57, R0 ;  /* 0x0000000039007221 */ /* 0x020fe20000000000 */
[----:B--2---:R-:W-:-:S01]  /*3890*/  FADD R227, R70, R227 ;  /* 0x000000e346e37221 */ /* 0x004fc20000000000 */
[----:B---3--:R-:W-:Y:S01]  /*38a0*/  FADD R226, R69, R226 ;  /* 0x000000e245e27221 */ /* 0x008fe20000000000 */
[----:B----4-:R-:W-:-:S01]  /*38b0*/  FADD R225, R68, R225 ;  /* 0x000000e144e17221 */ /* 0x010fc20000000000 */
        /* <DEDUP_REMOVED lines=9> */
[----:B------:R-:W-:-:S05]  /*3950*/  FADD R215, R58, R215 ;  /* 0x000000d73ad77221 */ /* 0x000fca0000000000 */
[----:B------:R2:W-:Y:S04]  /*3960*/  STL [R1], R215 ;  /* 0x000000d701007387 */ /* 0x0005e80000100800 */
[----:B------:R3:W-:Y:S04]  /*3970*/  STL [R1+0x4], R216 ;  /* 0x000004d801007387 */ /* 0x0007e80000100800 */
        /* <DEDUP_REMOVED lines=8> */
[----:B-1----:R-:W4:Y:S04]  /*3a00*/  LDL.LU R211, [R1+0x34] ;  /* 0x0000340001d37983 */ /* 0x002f280000300800 */
[----:B------:R1:W-:Y:S04]  /*3a10*/  STL [R1+0x28], R225 ;  /* 0x000028e101007387 */ /* 0x0003e80000100800 */
[----:B------:R-:W4:Y:S04]  /*3a20*/  LDL.LU R212, [R1+0x38] ;  /* 0x0000380001d47983 */ /* 0x000f280000300800 */
[----:B------:R1:W-:Y:S04]  /*3a30*/  STL [R1+0x2c], R226 ;  /* 0x00002ce201007387 */ /* 0x0003e80000100800 */
[----:B------:R-:W4:Y:S04]  /*3a40*/  LDL.LU R213, [R1+0x3c] ;  /* 0x00003c0001d57983 */ /* 0x000f280000300800 */
[----:B------:R1:W-:Y:S04]  /*3a50*/  STL [R1+0x30], R227 ;  /* 0x000030e301007387 */ /* 0x0003e80000100800 */
[----:B------:R-:W4:Y:S04]  /*3a60*/  LDL.LU R214, [R1+0x40] ;  /* 0x0000400001d67983 */ /* 0x000f280000300800 */
[----:B--2---:R-:W2:Y:S04]  /*3a70*/  LDL.LU R215, [R1+0x44] ;  /* 0x0000440001d77983 */ /* 0x004ea80000300800 */
[----:B---3--:R-:W3:Y:S04]  /*3a80*/  LDL.LU R216, [R1+0x48] ;  /* 0x0000480001d87983 */ /* 0x008ee80000300800 */
[----:B----4-:R-:W4:Y:S04]  /*3a90*/  LDL.LU R217, [R1+0x4c] ;  /* 0x00004c0001d97983 */ /* 0x010f280000300800 */
[----:B0-----:R-:W4:Y:S04]  /*3aa0*/  LDL.LU R218, [R1+0x50] ;  /* 0x0000500001da7983 */ /* 0x001f280000300800 */
[----:B------:R-:W4:Y:S04]  /*3ab0*/  LDL.LU R219, [R1+0x54] ;  /* 0x0000540001db7983 */ /* 0x000f280000300800 */
[----:B------:R-:W4:Y:S04]  /*3ac0*/  LDL.LU R220, [R1+0x58] ;  /* 0x0000580001dc7983 */ /* 0x000f280000300800 */
[----:B------:R-:W4:Y:S04]  /*3ad0*/  LDL.LU R221, [R1+0x5c] ;  /* 0x00005c0001dd7983 */ /* 0x000f280000300800 */
[----:B------:R-:W4:Y:S04]  /*3ae0*/  LDL.LU R222, [R1+0x60] ;  /* 0x0000600001de7983 */ /* 0x000f280000300800 */
[----:B------:R-:W4:Y:S04]  /*3af0*/  LDL.LU R223, [R1+0x64] ;  /* 0x0000640001df7983 */ /* 0x000f280000300800 */
[----:B------:R-:W4:Y:S04]  /*3b00*/  LDL.LU R224, [R1+0x68] ;  /* 0x0000680001e07983 */ /* 0x000f280000300800 */
[----:B-1----:R-:W4:Y:S04]  /*3b10*/  LDL.LU R225, [R1+0x6c] ;  /* 0x00006c0001e17983 */ /* 0x002f280000300800 */
[----:B------:R-:W4:Y:S04]  /*3b20*/  LDL.LU R226, [R1+0x70] ;  /* 0x0000700001e27983 */ /* 0x000f280000300800 */
[----:B------:R-:W4:Y:S01]  /*3b30*/  LDL.LU R227, [R1+0x74] ;  /* 0x0000740001e37983 */ /* 0x000f220000300800 */
[----:B------:R-:W-:-:S05]  /*3b40*/  FADD R211, R71, R211 ;  /* 0x000000d347d37221 */ /* 0x000fca0000000000 */
[----:B------:R0:W-:Y:S01]  /*3b50*/  STL [R1+0x34], R211 ;  /* 0x000034d301007387 */ /* 0x0001e20000100800 */
[----:B------:R-:W-:-:S03]  /*3b60*/  FADD R212, R72, R212 ;  /* 0x000000d448d47221 */ /* 0x000fc60000000000 */
[----:B0-----:R1:W5:Y:S01]  /*3b70*/  LDL.LU R211, [R1+0xc8] ;  /* 0x0000c80001d37983 */ /* 0x0013620000300800 */
[----:B------:R-:W-:-:S03]  /*3b80*/  FADD R213, R73, R213 ;  /* 0x000000d549d57221 */ /* 0x000fc60000000000 */
[----:B------:R0:W-:Y:S01]  /*3b90*/  STL [R1+0x38], R212 ;  /* 0x000038d401007387 */ /* 0x0001e20000100800 */
[----:B------:R-:W-:-:S01]  /*3ba0*/  FADD R214, R74, R214 ;  /* 0x000000d64ad67221 */ /* 0x000fc20000000000 */
[----:B--2---:R-:W-:Y:S02]  /*3bb0*/  FADD R215, R75, R215 ;  /* 0x000000d74bd77221 */ /* 0x004fe40000000000 */
[----:B0-----:R1:W5:Y:S01]  /*3bc0*/  LDL.LU R212, [R1+0xc4] ;  /* 0x0000c40001d47983 */ /* 0x0013620000300800 */
[----:B---3--:R-:W-:-:S03]  /*3bd0*/  FADD R216, R76, R216 ;  /* 0x000000d84cd87221 */ /* 0x008fc60000000000 */
[----:B------:R0:W-:Y:S01]  /*3be0*/  STL [R1+0x3c], R213 ;  /* 0x00003cd501007387 */ /* 0x0001e20000100800 */
[----:B----4-:R-:W-:-:S03]  /*3bf0*/  FADD R217, R77, R217 ;  /* 0x000000d94dd97221 */ /* 0x010fc60000000000 */
[----:B0-----:R1:W5:Y:S01]  /*3c00*/  LDL.LU R213, [R1+0xc0] ;  /* 0x0000c00001d57983 */ /* 0x0013620000300800 */
[----:B------:R-:W-:-:S03]  /*3c10*/  FADD R218, R78, R218 ;  /* 0x000000da4eda7221 */ /* 0x000fc60000000000 */
[----:B------:R0:W-:Y:S01]  /*3c20*/  STL [R1+0x40], R214 ;  /* 0x000040d601007387 */ /* 0x0001e20000100800 */
[----:B------:R-:W-:-:S01]  /*3c30*/  FADD R219, R79, R219 ;  /* 0x000000db4fdb7221 */ /* 0x000fc20000000000 */
[----:B------:R-:W-:Y:S02]  /*3c40*/  FADD R220, R80, R220 ;  /* 0x000000dc50dc7221 */ /* 0x000fe40000000000 */
[----:B0-----:R1:W5:Y:S04]  /*3c50*/  LDL.LU R214, [R1+0xbc] ;  /* 0x0000bc0001d67983 */ /* 0x0013680000300800 */
[----:B------:R0:W-:Y:S01]  /*3c60*/  STL [R1+0x44], R215 ;  /* 0x000044d701007387 */ /* 0x0001e20000100800 */
[----:B------:R-:W-:-:S01]  /*3c70*/  FADD R221, R81, R221 ;  /* 0x000000dd51dd7221 */ /* 0x000fc20000000000 */
[----:B------:R-:W-:-:S02]  /*3c80*/  FADD R222, R82, R222 ;  /* 0x000000de52de7221 */ /* 0x000fc40000000000 */
[----:B0-----:R1:W5:Y:S04]  /*3c90*/  LDL.LU R215, [R1+0xb8] ;  /* 0x0000b80001d77983 */ /* 0x0013680000300800 */
[----:B------:R0:W-:Y:S01]  /*3ca0*/  STL [R1+0x48], R216 ;  /* 0x000048d801007387 */ /* 0x0001e20000100800 */
[----:B------:R-:W-:-:S03]  /*3cb0*/  FADD R223, R83, R223 ;  /* 0x000000df53df7221 */ /* 0x000fc60000000000 */
        /* <DEDUP_REMOVED lines=13> */
[----:B------:R0:W-:Y:S04]  /*3d90*/  STL [R1+0x5c], R221 ;  /* 0x00005cdd01007387 */ /* 0x0001e80000100800 */
        /* <DEDUP_REMOVED lines=12> */
[----:B0-----:R1:W5:Y:S01]  /*3e60*/  LDL.LU R227, [R1+0x88] ;  /* 0x0000880001e37983 */ /* 0x0013620000300800 */
[----:B------:R-:W-:-:S05]  /*3e70*/  UMOV UR6, URZ ;  /* 0x0000003f00067c82 */ /* 0x000fca0008000000 */
.L_x_24:
[----:B------:R-:W-:Y:S05]  /*3e80*/  @!P1 BRA `(.L_x_25) ;  /* 0x0000000000049947 */ /* 0x000fea0003800000 */
[----:B------:R-:W-:Y:S01]  /*3e90*/  BPT.TRAP 0x1 ;  /* 0x000000040000795c */ /* 0x000fe20000300000 */
.L_x_25:
[----:B------:R-:W-:Y:S02]  /*3ea0*/  UISETP.GT.U32.AND UP0, UPT, UR13, 0x1, UPT ;  /* 0x000000010d00788c */ /* 0x000fe4000bf04070 */
[----:B------:R-:W-:-:S04]  /*3eb0*/  ULEA UR8, UR24, UR10, 0x3 ;  /* 0x0000000a18087291 */ /* 0x000fc8000f8e183f */
[----:B------:R-:W-:Y:S01]  /*3ec0*/  UIADD3 UR8, UR8, 0x30, URZ ;  /* 0x0000003008087890 */ /* 0x000fe2000fffe03f */
[----:B------:R-:W-:-:S03]  /*3ed0*/  PLOP3.LUT P0, PT, PT, PT, UP0, 0x80, 0x0 ;  /* 0x000000000000781c */ /* 0x000fc60003f0f008 */
[----:B------:R-:W-:-:S09]  /*3ee0*/  UPRMT UR8, URZ, 0x654, UR8 ;  /* 0x000006543f087896 */ /* 0x000fd20008000008 */
[----:B------:R-:W-:Y:S01]  /*3ef0*/  SYNCS.ARRIVE.TRANS64.RED.A1T0 RZ, [UR8], RZ ;  /* 0x000000ffffff79a7 */ /* 0x000fe20008100408 */
[----:B------:R-:W-:Y:S05]  /*3f00*/  @P0 BRA `(.L_x_26) ;  /* 0x0000000000040947 */ /* 0x000fea0003800000 */
[----:B------:R-:W-:Y:S01]  /*3f10*/  BPT.TRAP 0x1 ;  /* 0x000000040000795c */ /* 0x000fe20000300000 */
.L_x_26:
[----:B------:R-:W-:Y:S01]  /*3f20*/  UIADD3 UR12, UR12, 0x1, URZ ;  /* 0x000000010c0c7890 */ /* 0x000fe2000fffe03f */
[C---:B------:R-:W-:Y:S01]  /*3f30*/  ISETP.GT.AND P0, PT, R228.reuse, 0x1, PT ;  /* 0x00000001e400780c */ /* 0x040fe20003f04270 */
[----:B------:R-:W-:Y:S01]  /*3f40*/  UIADD3 UR24, UR24, 0x1, URZ ;  /* 0x0000000118187890 */ /* 0x000fe2000fffe03f */
[----:B------:R-:W-:Y:S01]  /*3f50*/  VIADD R228, R228, 0xffffffff ;  /* 0xffffffffe4e47836 */ /* 0x000fe20000000000 */
[----:B------:R-:W-:Y:S02]  /*3f60*/  UISETP.NE.AND UP0, UPT, UR12, 0x6, UPT ;  /* 0x000000060c00788c */ /* 0x000fe4000bf05270 */
[----:B------:R-:W-:Y:S02]  /*3f70*/  UISETP.NE.AND UP1, UPT, UR24, 0x6, UPT ;  /* 0x000000061800788c */ /* 0x000fe4000bf25270 */
[----:B------:R-:W-:Y:S02]  /*3f80*/  USEL UR8, URZ, 0x1, UP0 ;  /* 0x000000013f087887 */ /* 0x000fe40008000000 */
[----:B------:R-:W-:-:S02]  /*3f90*/  USEL UR12, UR12, URZ, UP0 ;  /* 0x0000003f0c0c7287 */ /* 0x000fc40008000000 */
[----:B------:R-:W-:Y:S02]  /*3fa0*/  USEL UR24, UR24, URZ, UP1 ;  /* 0x0000003f18187287 */ /* 0x000fe40008800000 */
[----:B-----5:R-:W-:Y:S01]  /*3fb0*/  LOP3.LUT R227, R227, UR8, RZ, 0x3c, !PT ;  /* 0x00000008e3e37c12 */ /* 0x020fe2000f8e3cff */
[----:B------:R-:W-:Y:S01]  /*3fc0*/  UMOV UR8, 0x1 ;  /* 0x0000000100087882 */ /* 0x000fe20000000000 */
[----:B------:R-:W-:Y:S08]  /*3fd0*/  @P0 BRA `(.L_x_27) ;  /* 0xffffffec00680947 */ /* 0x000ff0000383ffff */
.L_x_19:
[----:B------:R-:W-:-:S04]  /*3fe0*/  UISETP.NE.AND UP0, UPT, UR6, URZ, UPT ;  /* 0x0000003f0600728c */ /* 0x000fc8000bf05270 */
[----:B------:R-:W-:-:S06]  /*3ff0*/  USEL UR6, URZ, 0x1, !UP0 ;  /* 0x000000013f067887 */ /* 0x000fcc000c000000 */
[----:B------:R-:W-:-:S13]  /*4000*/  ISETP.NE.AND P0, PT, RZ, UR6, PT ;  /* 0x00000006ff007c0c */ /* 0x000fda000bf05270 */
[----:B------:R-:W-:Y:S05]  /*4010*/  @!P0 BRA `(.L_x_28) ;  /* 0x0000000c00dc8947 */ /* 0x000fea0003800000 */
[----:B------:R-:W2:Y:S04]  /*4020*/  LDL.LU R227, [R1+0x74] ;  /* 0x0000740001e37983 */ /* 0x000ea80000300800 */
[----:B--2---:R2:W-:Y:S04]  /*4030*/  STL [R1+0x88], R227 ;  /* 0x000088e301007387 */ /* 0x0045e80000100800 */
[----:B--2---:R-:W2:Y:S04]  /*4040*/  LDL.LU R227, [R1+0x70] ;  /* 0x0000700001e37983 */ /* 0x004ea80000300800 */
        /* <DEDUP_REMOVED lines=55> */
[----:B--2---:R-:W2:Y:S01]  /*43c0*/  LDL.LU R227, [R1] ;  /* 0x0000000001e37983 */ /* 0x004ea20000300800 */
[----:B------:R-:W-:-:S02]  /*43d0*/  WARPGROUP.DEPBAR.LE gsb0, 0x0 ;  /* 0x00008000000079c5 */ /* 0x000fc40000010000 */
[----:B------:R-:W-:Y:S01]  /*43e0*/  FADD R226, R88, R226 ;  /* 0x000000e258e27221 */ /* 0x000fe20000000000 */
        /* <DEDUP_REMOVED lines=97> */
[----:B--2---:R-:W-:-:S05]  /*4a00*/  FADD R227, R58, R227 ;  /* 0x000000e33ae37221 */ /* 0x004fca0000000000 */
[----:B------:R2:W-:Y:S04]  /*4a10*/  STL [R1], R227 ;  /* 0x000000e301007387 */ /* 0x0005e80000100800 */
[----:B--2---:R-:W2:Y:S02]  /*4a20*/  LDL.LU R227, [R1+0xf8] ;  /* 0x0000f80001e37983 */ /* 0x004ea40000300800 */
[----:B--2---:R-:W-:-:S05]  /*4a30*/  FADD R227, R59, R227 ;  /* 0x000000e33be37221 */ /* 0x004fca0000000000 */
[----:B------:R2:W-:Y:S04]  /*4a40*/  STL [R1+0x4], R227 ;  /* 0x000004e301007387 */ /* 0x0005e80000100800 */
        /* <DEDUP_REMOVED lines=83> */
[----:B------:R2:W-:Y:S02]  /*4f80*/  STL [R1+0x74], R227 ;  /* 0x000074e301007387 */ /* 0x0005e40000100800 */
.L_x_28:
[----:B------:R-:W-:Y:S02]  /*4f90*/  WARPGROUP.DEPBAR.LE gsb0, 0x0 ;  /* 0x00008000000079c5 */ /* 0x000fe40000010000 */
[----:B------:R-:W3:Y:S02]  /*4fa0*/  LDC R24, c[0x0][0x28c] ;  /* 0x0000a300ff187b82 */ /* 0x000ee40000000800 */
[----:B---3--:R-:W-:-:S13]  /*4fb0*/  ISETP.GE.AND P0, PT, R24, 0x1, PT ;  /* 0x000000011800780c */ /* 0x008fda0003f06270 */
[----:B------:R-:W-:Y:S05]  /*4fc0*/  @!P0 BRA `(.L_x_29) ;  /* 0x0000000000488947 */ /* 0x000fea0003800000 */
[----:B------:R-:W-:-:S06]  /*4fd0*/  UISETP.NE.AND UP0, UPT, UR23, 0x3, UPT ;  /* 0x000000031700788c */ /* 0x000fcc000bf05270 */
[----:B------:R-:W-:-:S13]  /*4fe0*/  PLOP3.LUT P0, PT, PT, PT, UP0, 0x80, 0x0 ;  /* 0x000000000000781c */ /* 0x000fda0003f0f008 */
[----:B------:R-:W-:Y:S05]  /*4ff0*/  @!P0 BRA `(.L_x_30) ;  /* 0x0000000000048947 */ /* 0x000fea0003800000 */
[----:B------:R-:W-:Y:S01]  /*5000*/  BPT.TRAP 0x1 ;  /* 0x000000040000795c */ /* 0x000fe20000300000 */
.L_x_30:
[----:B------:R-:W-:-:S04]  /*5010*/  UISETP.LT.AND UP0, UPT, UR9, 0x1, UPT ;  /* 0x000000010900788c */ /* 0x000fc8000bf01270 */
[----:B------:R-:W-:Y:S02]  /*5020*/  USEL UR8, UR9, 0x1, UP0 ;  /* 0x0000000109087887 */ /* 0x000fe40008000000 */
[----:B------:R-:W-:Y:S02]  /*5030*/  UISETP.GT.U32.AND UP0, UPT, UR13, 0x1, UPT ;  /* 0x000000010d00788c */ /* 0x000fe4000bf04070 */
[----:B------:R-:W-:-:S04]  /*5040*/  UIADD3 UR8, UR5, UR9, -UR8 ;  /* 0x0000000905087290 */ /* 0x000fc8000fffe808 */
[----:B------:R-:W-:Y:S01]  /*5050*/  UIMAD.WIDE.U32 UR6, UR8, -0x55555555, URZ ;  /* 0xaaaaaaab080678a5 */ /* 0x000fe2000f8e003f */
[----:B------:R-:W-:-:S03]  /*5060*/  PLOP3.LUT P0, PT, PT, PT, UP0, 0x80, 0x0 ;  /* 0x000000000000781c */ /* 0x000fc60003f0f008 */
[----:B------:R-:W-:-:S04]  /*5070*/  USHF.R.U32.HI UR6, URZ, 0x2, UR7 ;  /* 0x000000023f067899 */ /* 0x000fc80008011607 */
[----:B------:R-:W-:-:S04]  /*5080*/  UIMAD UR8, UR6, -0x6, UR8 ;  /* 0xfffffffa060878a4 */ /* 0x000fc8000f8e0208 */
[----:B------:R-:W-:-:S04]  /*5090*/  ULEA UR8, UR8, UR10, 0x3 ;  /* 0x0000000a08087291 */ /* 0x000fc8000f8e183f */
[----:B------:R-:W-:-:S04]  /*50a0*/  UIADD3 UR8, UR8, 0x30, URZ ;  /* 0x0000003008087890 */ /* 0x000fc8000fffe03f */
[----:B------:R-:W-:-:S09]  /*50b0*/  UPRMT UR8, URZ, 0x654, UR8 ;  /* 0x000006543f087896 */ /* 0x000fd20008000008 */
[----:B------:R-:W-:Y:S01]  /*50c0*/  SYNCS.ARRIVE.TRANS64.RED.A1T0 RZ, [UR8], RZ ;  /* 0x000000ffffff79a7 */ /* 0x000fe20008100408 */
[----:B------:R-:W-:Y:S05]  /*50d0*/  @P0 BRA `(.L_x_29) ;  /* 0x0000000000040947 */ /* 0x000fea0003800000 */
[----:B------:R-:W-:Y:S01]  /*50e0*/  BPT.TRAP 0x1 ;  /* 0x000000040000795c */ /* 0x000fe20000300000 */
.L_x_29:
[----:B------:R3:W-:Y:S01]  /*50f0*/  STL [R1+0x8c], R2 ;  /* 0x00008c0201007387 */ /* 0x0007e20000100800 */
[----:B------:R-:W4:Y:S01]  /*5100*/  LDC R29, c[0x0][0x288] ;  /* 0x0000a200ff1d7b82 */ /* 0x000f220000000800 */
[----:B------:R-:W-:Y:S02]  /*5110*/  UIADD3 UR10, UR9, UR5, URZ ;  /* 0x00000005090a7290 */ /* 0x000fe4000fffe03f */
[----:B------:R-:W-:Y:S01]  /*5120*/  USHF.R.S32.HI UR11, URZ, 0x1f, UR22 ;  /* 0x0000001f3f0b7899 */ /* 0x000fe20008011416 */
[----:B------:R-:W-:Y:S01]  /*5130*/  ULDC.64 UR6, c[0x0][0x5d0] ;  /* 0x0001740000067ab9 */ /* 0x000fe20000000a00 */
[----:B------:R-:W-:Y:S01]  /*5140*/  ULDC UR12, c[0x0][0x284] ;  /* 0x0000a100000c7ab9 */ /* 0x000fe20000000800 */
[----:B---3--:R-:W3:Y:S04]  /*5150*/  LDL.LU R2, [R1+0x80] ;  /* 0x0000800001027983 */ /* 0x008ee80000300800 */
[----:B------:R0:W-:Y:S04]  /*5160*/  STL [R1+0x88], R0 ;  /* 0x0000880001007387 */ /* 0x0001e80000100800 */
[----:B--2---:R-:W2:Y:S01]  /*5170*/  LDL.LU R227, [R1+0x84] ;  /* 0x0000840001e37983 */ /* 0x004ea20000300800 */
[----:B0-----:R-:W0:Y:S02]  /*5180*/  S2R R0, SR_TID.X ;  /* 0x0000000000007919 */ /* 0x001e240000002100 */
[----:B0-----:R-:W-:-:S02]  /*5190*/  SHF.R.U32.HI R24, RZ, 0x2, R0 ;  /* 0x00000002ff187819 */ /* 0x001fc40000011600 */
[----:B------:R-:W-:Y:S02]  /*51a0*/  LOP3.LUT R26, R0, 0x60, RZ, 0xc0, !PT ;  /* 0x00000060001a7812 */ /* 0x000fe400078ec0ff */
[----:B------:R-:W-:Y:S02]  /*51b0*/  SHF.R.U32.HI R27, RZ, 0x7, R0 ;  /* 0x00000007ff1b7819 */ /* 0x000fe40000011600 */
[----:B------:R-:W-:Y:S02]  /*51c0*/  LOP3.LUT R25, R24, 0x7, RZ, 0xc0, !PT ;  /* 0x0000000718197812 */ /* 0x000fe400078ec0ff */
[----:B------:R-:W-:Y:S02]  /*51d0*/  SHF.R.U32.HI R28, RZ, 0x1, R26 ;  /* 0x00000001ff1c7819 */ /* 0x000fe4000001161a */
[----:B------:R-:W-:Y:S02]  /*51e0*/  LOP3.LUT R24, R27, 0x1, RZ, 0xc0, !PT ;  /* 0x000000011b187812 */ /* 0x000fe400078ec0ff */
[----:B------:R-:W-:Y:S01]  /*51f0*/  IADD3 R27, RZ, -R28, -R25 ;  /* 0x8000001cff1b7210 */ /* 0x000fe20007ffe819 */
[----:B------:R-:W-:-:S02]  /*5200*/  IMAD.SHL.U32 R32, R0, 0x2, RZ ;  /* 0x0000000200207824 */ /* 0x000fc400078e00ff */
[C---:B------:R-:W-:Y:S02]  /*5210*/  IMAD.SHL.U32 R26, R24.reuse, 0x40, RZ ;  /* 0x00000040181a7824 */ /* 0x040fe400078e00ff */
[----:B------:R-:W-:Y:S01]  /*5220*/  IMAD R42, R24, -0x40, R27 ;  /* 0xffffffc0182a7824 */ /* 0x000fe200078e021b */
[----:B------:R-:W-:Y:S01]  /*5230*/  LOP3.LUT R24, R0, 0x3, RZ, 0xc0, !PT ;  /* 0x0000000300187812 */ /* 0x000fe200078ec0ff */
[----:B---3--:R-:W-:Y:S02]  /*5240*/  IMAD.SHL.U32 R41, R2, 0x80, RZ ;  /* 0x0000008002297824 */ /* 0x008fe400078e00ff */
[----:B------:R0:W5:Y:S04]  /*5250*/  LDL.LU R2, [R1+0x8c] ;  /* 0x00008c0001027983 */ /* 0x0001680000300800 */
[----:B------:R0:W5:Y:S01]  /*5260*/  LDL.LU R0, [R1+0x88] ;  /* 0x0000880001007983 */ /* 0x0001620000300800 */
[----:B------:R-:W-:Y:S01]  /*5270*/  LOP3.LUT R43, R26, 0x40, R25, 0xe2, !PT ;  /* 0x000000401a2b7812 */ /* 0x000fe200078ee219 */
[----:B--2---:R-:W-:Y:S01]  /*5280*/  IMAD.SHL.U32 R25, R227, 0x100, RZ ;  /* 0x00000100e3197824 */ /* 0x004fe200078e00ff */
[----:B------:R-:W-:Y:S01]  /*5290*/  UISETP.GT.U32.AND UP0, UPT, UR10, 0x5, UPT ;  /* 0x000000050a00788c */ /* 0x000fe2000bf04070 */
[C---:B----4-:R-:W-:Y:S01]  /*52a0*/  ISETP.GE.AND P0, PT, R41.reuse, R29, PT ;  /* 0x0000001d2900720c */ /* 0x050fe20003f06270 */
[----:B------:R-:W-:Y:S01]  /*52b0*/  UIMAD UR5, UR11, UR6, URZ ;  /* 0x000000060b0572a4 */ /* 0x000fe2000f8e023f */
[----:B------:R-:W-:Y:S01]  /*52c0*/  LOP3.LUT R32, R41, 0x6, R32, 0xf8, !PT ;  /* 0x0000000629207812 */ /* 0x000fe200078ef820 */
[----:B------:R-:W-:Y:S01]  /*52d0*/  UISETP.LT.U32.AND UP0, UPT, UR9, 0x6, UP0 ;  /* 0x000000060900788c */ /* 0x000fe20008701070 */
[----:B------:R-:W-:Y:S01]  /*52e0*/  ISETP.GE.OR P0, PT, R25, UR12, P0 ;  /* 0x0000000c19007c0c */ /* 0x000fe20008706670 */
[----:B------:R-:W-:Y:S01]  /*52f0*/  UISETP.GE.U32.AND UP1, UPT, UR9, 0x6, UPT ;  /* 0x000000060900788c */ /* 0x000fe2000bf26070 */
[----:B------:R-:W-:Y:S01]  /*5300*/  IMAD.U32 R27, RZ, RZ, UR6 ;  /* 0x00000006ff1b7e24 */ /* 0x000fe2000f8e00ff */
[----:B------:R-:W-:Y:S01]  /*5310*/  UIMAD UR8, UR22, UR7, UR5 ;  /* 0x00000007160872a4 */ /* 0x000fe2000f8e0205 */
[----:B------:R-:W-:Y:S01]  /*5320*/  SHF.R.S32.HI R33, RZ, 0x1f, R32 ;  /* 0x0000001fff217819 */ /* 0x000fe20000011420 */
[----:B------:R-:W-:-:S02]  /*5330*/  UIMAD.WIDE.U32 UR6, UR10, -0x55555555, URZ ;  /* 0xaaaaaaab0a0678a5 */ /* 0x000fc4000f8e003f */
[----:B------:R-:W-:Y:S02]  /*5340*/  USEL UR5, URZ, 0x1, !UP0 ;  /* 0x000000013f057887 */ /* 0x000fe4000c000000 */
[----:B------:R-:W-:Y:S01]  /*5350*/  USHF.R.U32.HI UR6, URZ, 0x2, UR7 ;  /* 0x000000023f067899 */ /* 0x000fe20008011607 */
[----:B------:R-:W-:Y:S01]  /*5360*/  IMAD.WIDE.U32 R26, R27, UR22, R32 ;  /* 0x000000161b1a7c25 */ /* 0x000fe2000f8e0020 */
[----:B------:R-:W-:Y:S01]  /*5370*/  ULOP3.LUT UR4, UR4, UR5, URZ, 0x3c, !UPT ;  /* 0x0000000504047292 */ /* 0x000fe2000f8e3c3f */
[----:B------:R-:W-:Y:S02]  /*5380*/  IADD3 R42, -R25, UR12, R42 ;  /* 0x0000000c192a7c10 */ /* 0x000fe4000fffe12a */
[----:B------:R-:W-:Y:S01]  /*5390*/  IMAD.WIDE R38, R227, 0x100, RZ ;  /* 0x00000100e3267825 */ /* 0x000fe200078e02ff */
[----:B------:R-:W-:Y:S02]  /*53a0*/  UIMAD UR5, UR6, -0x6, UR10 ;  /* 0xfffffffa060578a4 */ /* 0x000fe4000f8e020a */
[----:B------:R-:W-:Y:S01]  /*53b0*/  @UP1 ULOP3.LUT UR4, UR4, 0x1, UR6, 0x78, !UPT ;  /* 0x0000000104041892 */ /* 0x000fe2000f8e7806 */
[----:B------:R-:W-:-:S02]  /*53c0*/  IMAD R24, R24, -0x2, R29 ;  /* 0xfffffffe18187824 */ /* 0x000fc400078e021d */
[----:B------:R-:W-:Y:S01]  /*53d0*/  VIADD R27, R27, UR8 ;  /* 0x000000081b1b7c36 */ /* 0x000fe20008000000 */
[----:B------:R-:W-:Y:S01]  /*53e0*/  LOP3.LUT R43, R38, R43, R28, 0xfe, !PT ;  /* 0x0000002b262b7212 */ /* 0x000fe200078efe1c */
[----:B------:R-:W-:Y:S02]  /*53f0*/  IMAD.IADD R41, R24, 0x1, -R41 ;  /* 0x0000000118297824 */ /* 0x000fe400078e0a29 */
[----:B------:R-:W-:Y:S01]  /*5400*/  IMAD.MOV.U32 R40, RZ, RZ, -0x1 ;  /* 0xffffffffff287424 */ /* 0x000fe200078e00ff */
[----:B0-----:R-:W-:Y:S06]  /*5410*/  @P0 BRA `(.L_x_31) ;  /* 0x0000008c00fc0947 */ /* 0x001fec0003800000 */
[----:B------:R-:W0:Y:S01]  /*5420*/  LDC.64 R28, c[0x0][0x5c8] ;  /* 0x00017200ff1c7b82 */ /* 0x000e220000000a00 */
[----:B------:R-:W-:Y:S01]  /*5430*/  ULDC.64 UR6, c[0x0][0x5c0] ;  /* 0x0001700000067ab9 */ /* 0x000fe20000000a00 */
[----:B------:R-:W-:Y:S01]  /*5440*/  BSSY B0, `(.L_x_31) ;  /* 0x00008fc000007945 */ /* 0x000fe20003800000 */
[-C--:B0-----:R-:W-:Y:S01]  /*5450*/  IMAD R24, R39, R28.reuse, RZ ;  /* 0x0000001c27187224 */ /* 0x081fe200078e02ff */
[----:B------:R-:W-:Y:S01]  /*5460*/  SHF.L.U64.HI R34, R28, 0x3, R29 ;  /* 0x000000031c227819 */ /* 0x000fe2000001021d */
[----:B------:R-:W-:-:S04]  /*5470*/  IMAD.WIDE.U32 R26, R43, R28, R26 ;  /* 0x0000001c2b1a7225 */ /* 0x000fc800078e001a */
[----:B------:R-:W-:Y:S01]  /*5480*/  IMAD R25, R43, R29, R24 ;  /* 0x0000001d2b197224 */ /* 0x000fe200078e0218 */
[----:B------:R-:W-:Y:S01]  /*5490*/  IADD3 R24, P3, R26, UR6, RZ ;  /* 0x000000061a187c10 */ /* 0x000fe2000ff7e0ff */
[C---:B------:R-:W-:Y:S01]  /*54a0*/  IMAD.SHL.U32 R35, R28.reuse, 0x8, RZ ;  /* 0x000000081c237824 */ /* 0x040fe200078e00ff */
[----:B------:R-:W-:Y:S01]  /*54b0*/  LEA R30, P2, R28, R26, 0x7 ;  /* 0x0000001a1c1e7211 */ /* 0x000fe200078438ff */
[----:B------:R-:W-:-:S03]  /*54c0*/  IMAD.IADD R27, R27, 0x1, R25 ;  /* 0x000000011b1b7824 */ /* 0x000fc600078e0219 */
[----:B------:R-:W-:Y:S02]  /*54d0*/  IADD3 R26, P1, P0, R26, UR6, R35 ;  /* 0x000000061a1a7c10 */ /* 0x000fe4000f83e023 */
[----:B------:R-:W-:Y:S02]  /*54e0*/  IADD3.X R25, R27, UR7, RZ, P3, !PT ;  /* 0x000000071b197c10 */ /* 0x000fe40009ffe4ff */
[----:B------:R-:W-:Y:S02]  /*54f0*/  FSETP.NEU.AND P3, PT, RZ, UR21, PT ;  /* 0x00000015ff007c0b */ /* 0x000fe4000bf6d000 */
[----:B------:R-:W-:Y:S02]  /*5500*/  LEA.HI.X R31, R28, R27, R29, 0x7, P2 ;  /* 0x0000001b1c1f7211 */ /* 0x000fe400010f3c1d */
[C---:B------:R-:W-:Y:S02]  /*5510*/  IADD3 R28, P2, R30.reuse, UR6, RZ ;  /* 0x000000061e1c7c10 */ /* 0x040fe4000ff5e0ff */
[----:B------:R-:W-:-:S02]  /*5520*/  IADD3 R30, P5, P6, R30, UR6, R35 ;  /* 0x000000061e1e7c10 */ /* 0x000fc4000febe023 */
[----:B------:R-:W-:Y:S02]  /*5530*/  IADD3.X R29, R31, UR7, RZ, P2, !PT ;  /* 0x000000071f1d7c10 */ /* 0x000fe400097fe4ff */
[--C-:B------:R-:W-:Y:S02]  /*5540*/  IADD3.X R27, R27, UR7, R34.reuse, P1, P0 ;  /* 0x000000071b1b7c10 */ /* 0x100fe40008fe0422 */
[----:B------:R-:W-:Y:S01]  /*5550*/  IADD3.X R31, R31, UR7, R34, P5, P6 ;  /* 0x000000071f1f7c10 */ /* 0x000fe2000afec422 */
[----:B------:R-:W-:Y:S06]  /*5560*/  @!P3 BRA `(.L_x_32) ;  /* 0x0000006c001cb947 */ /* 0x000fec0003800000 */
[----:B------:R-:W-:Y:S01]  /*5570*/  ULDC.64 UR16, c[0x0][0x5b8] ;  /* 0x00016e0000107ab9 */ /* 0x000fe20000000a00 */
[----:B------:R-:W-:Y:S01]  /*5580*/  ISETP.GE.AND P0, PT, R42, 0x1, PT ;  /* 0x000000012a00780c */ /* 0x000fe20003f06270 */
[----:B------:R-:W-:Y:S02]  /*5590*/  UIMAD UR6, UR11, UR16, URZ ;  /* 0x000000100b0672a4 */ /* 0x000fe4000f8e023f */
[----:B------:R-:W-:Y:S01]  /*55a0*/  IMAD.U32 R35, RZ, RZ, UR16 ;  /* 0x00000010ff237e24 */ /* 0x000fe2000f8e00ff */
[----:B------:R-:W-:Y:S01]  /*55b0*/  BSSY B1, `(.L_x_33) ;  /* 0x0000010000017945 */ /* 0x000fe20003800000 */
[----:B------:R-:W-:Y:S01]  /*55c0*/  ISETP.LT.OR P3, PT, R41, 0x1, !P0 ;  /* 0x000000012900780c */ /* 0x000fe20004761670 */
[----:B------:R-:W-:Y:S02]  /*55d0*/  UIMAD UR6, UR22, UR17, UR6 ;  /* 0x00000011160672a4 */ /* 0x000fe4000f8e0206 */
[----:B------:R-:W-:Y:S01]  /*55e0*/  IMAD.WIDE.U32 R32, R35, UR22, R32 ;  /* 0x0000001623207c25 */ /* 0x000fe2000f8e0020 */
[----:B------:R-:W-:-:S03]  /*55f0*/  ULDC.64 UR10, c[0x0][0x5a8] ;  /* 0x00016a00000a7ab9 */ /* 0x000fc60000000a00 */
[----:B------:R-:W-:Y:S02]  /*5600*/  IMAD.MOV.U32 R36, RZ, RZ, R32 ;  /* 0x000000ffff247224 */ /* 0x000fe400078e0020 */
[----:B------:R-:W-:Y:S01]  /*5610*/  VIADD R37, R33, UR6 ;  /* 0x0000000621257c36 */ /* 0x000fe20008000000 */
[----:B------:R-:W-:Y:S02]  /*5620*/  ULDC.64 UR6, c[0x0][0x5b0] ;  /* 0x00016c0000067ab9 */ /* 0x000fe40000000a00 */
[----:B------:R-:W-:Y:S02]  /*5630*/  IMAD R34, R39, UR6, RZ ;  /* 0x0000000627227c24 */ /* 0x000fe4000f8e02ff */
[----:B------:R-:W-:-:S04]  /*5640*/  IMAD.WIDE.U32 R32, R43, UR6, R36 ;  /* 0x000000062b207c25 */ /* 0x000fc8000f8e0024 */
[--C-:B------:R-:W-:Y:S01]  /*5650*/  IMAD R35, R43, UR7, R34.reuse ;  /* 0x000000072b237c24 */ /* 0x100fe2000f8e0222 */
[----:B------:R-:W-:Y:S02]  /*5660*/  IADD3 R32, P1, R32, UR10, RZ ;  /* 0x0000000a20207c10 */ /* 0x000fe4000ff3e0ff */
[----:B------:R-:W-:Y:S02]  /*5670*/  PRMT R34, RZ, 0x7610, R34 ;  /* 0x00007610ff227816 */ /* 0x000fe40000000022 */
[----:B------:R-:W-:Y:S01]  /*5680*/  IADD3.X R33, R33, UR11, R35, P1, !PT ;  /* 0x0000000b21217c10 */ /* 0x000fe20008ffe423 */
[----:B------:R-:W-:Y:S08]  /*5690*/  @P3 BRA `(.L_x_34) ;  /* 0x0000000000043947 */ /* 0x000ff00003800000 */
[----:B------:R0:W5:Y:S02]  /*56a0*/  LDG.E.U8 R34, desc[UR14][R32.64] ;  /* 0x0000000e20227981 */ /* 0x000164000c1e1100 */
.L_x_34:
[----:B------:R-:W-:Y:S05]  /*56b0*/  BSYNC B1 ;  /* 0x0000000000017941 */ /* 0x000fea0003800000 */
.L_x_33:
[----:B-----5:R-:W-:Y:S01]  /*56c0*/  LOP3.LUT R34, R34, 0xff, RZ, 0xc0, !PT ;  /* 0x000000ff22227812 */ /* 0x020fe200078ec0ff */
[----:B------:R-:W-:Y:S01]  /*56d0*/  BSSY B1, `(.L_x_35) ;  /* 0x000000b000017945 */ /* 0x000fe20003800000 */
[----:B------:R-:W-:Y:S02]  /*56e0*/  ISETP.LT.OR P2, PT, R41, 0x2, !P0 ;  /* 0x000000022900780c */ /* 0x000fe40004741670 */
[----:B------:R-:W-:-:S05]  /*56f0*/  F2FP.F16.E4M3.UNPACK_B R34, R34 ;  /* 0x00000022ff22723e */ /* 0x000fca00020006ff */
[----:B------:R-:W-:-:S05]  /*5700*/  HADD2.F32 R34, -RZ, R34.H0_H0 ;  /* 0x20000022ff227230 */ /* 0x000fca0000004100 */
[----:B------:R-:W-:Y:S01]  /*5710*/  FMUL R35, R34, UR21 ;  /* 0x0000001522237c20 */ /* 0x000fe20008400000 */
[----:B------:R-:W-:-:S03]  /*5720*/  PRMT R34, RZ, 0x7610, R34 ;  /* 0x00007610ff227816 */ /* 0x000fc60000000022 */
[----:B------:R-:W-:-:S05]  /*5730*/  FFMA R35, R226, UR20, R35 ;  /* 0x00000014e2237c23 */ /* 0x000fca0008000023 */
[----:B------:R-:W-:-:S05]  /*5740*/  F2FP.SATFINITE.E4M3.F32.PACK_AB_MERGE_C R35, RZ, R35, RZ ;  /* 0x00000023ff23723e */ /* 0x000fca00048070ff */
[----:B------:R2:W-:Y:S01]  /*5750*/  @!P3 STG.E.U8 desc[UR14][R24.64], R35 ;  /* 0x000000231800b986 */ /* 0x0005e2000c10110e */
[----:B------:R-:W-:Y:S05]  /*5760*/  @P2 BRA `(.L_x_36) ;  /* 0x0000000000042947 */ /* 0x000fea0003800000 */
[----:B------:R3:W5:Y:S02]  /*5770*/  LDG.E.U8 R34, desc[UR14][R32.64+0x1] ;  /* 0x0000010e20227981 */ /* 0x000764000c1e1100 */
.L_x_36:
[----:B------:R-:W-:Y:S05]  /*5780*/  BSYNC B1 ;  /* 0x0000000000017941 */ /* 0x000fea0003800000 */
.L_x_35:
[----:B-----5:R-:W-:Y:S01]  /*5790*/  LOP3.LUT R34, R34, 0xff, RZ, 0xc0, !PT ;  /* 0x000000ff22227812 */ /* 0x020fe200078ec0ff */
[----:B------:R-:W-:Y:S01]  /*57a0*/  BSSY B1, `(.L_x_37) ;  /* 0x0000013000017945 */ /* 0x000fe20003800000 */
[----:B------:R-:W-:Y:S02]  /*57b0*/  IADD3 R45, P1, R43, 0x8, RZ ;  /* 0x000000082b2d7810 */ /* 0x000fe40007f3e0ff */
[----:B------:R-:W-:-:S03]  /*57c0*/  F2FP.F16.E4M3.UNPACK_B R34, R34 ;  /* 0x00000022ff22723e */ /* 0x000fc600020006ff */
[----:B--2---:R-:W-:Y:S01]  /*57d0*/  IMAD.X R35, RZ, RZ, R39, P1 ;  /* 0x000000ffff237224 */ /* 0x004fe200008e0627 */
[----:B------:R-:W-:Y:S01]  /*57e0*/  ISETP.GE.AND P1, PT, R42, 0x9, PT ;  /* 0x000000092a00780c */ /* 0x000fe20003f26270 */
[----:B------:R-:W-:Y:S02]  /*57f0*/  HADD2.F32 R34, -RZ, R34.H0_H0 ;  /* 0x20000022ff227230 */ /* 0x000fe40000004100 */
[----:B------:R-:W-:Y:S01]  /*5800*/  IMAD R46, R35, UR6, RZ ;  /* 0x00000006232e7c24 */ /* 0x000fe2000f8e02ff */
[----:B------:R-:W-:Y:S02]  /*5810*/  ISETP.LT.OR P5, PT, R41, 0x1, !P1 ;  /* 0x000000012900780c */ /* 0x000fe40004fa1670 */
[----:B------:R-:W-:Y:S01]  /*5820*/  FMUL R44, R34, UR21 ;  /* 0x00000015222c7c20 */ /* 0x000fe20008400000 */
[----:B------:R-:W-:-:S04]  /*5830*/  IMAD.WIDE.U32 R34, R45, UR6, R36 ;  /* 0x000000062d227c25 */ /* 0x000fc8000f8e0024 */
[----:B------:R-:W-:Y:S01]  /*5840*/  FFMA R44, R225, UR20, R44 ;  /* 0x00000014e12c7c23 */ /* 0x000fe2000800002c */
[----:B------:R-:W-:Y:S01]  /*5850*/  IMAD R45, R45, UR7, R46 ;  /* 0x000000072d2d7c24 */ /* 0x000fe2000f8e022e */
[----:B------:R-:W-:-:S03]  /*5860*/  IADD3 R34, P3, R34, UR10, RZ ;  /* 0x0000000a22227c10 */ /* 0x000fc6000ff7e0ff */
[----:B------:R-:W-:Y:S02]  /*5870*/  F2FP.SATFINITE.E4M3.F32.PACK_AB_MERGE_C R47, RZ, R44, RZ ;  /* 0x0000002cff2f723e */ /* 0x000fe400048070ff */
[----:B------:R-:W-:Y:S02]  /*5880*/  IADD3.X R35, R35, UR11, R45, P3, !PT ;  /* 0x0000000b23237c10 */ /* 0x000fe40009ffe42d */
[----:B------:R-:W-:Y:S01]  /*5890*/  PRMT R44, RZ, 0x7610, R44 ;  /* 0x00007610ff2c7816 */ /* 0x000fe2000000002c */
[----:B------:R2:W-:Y:S01]  /*58a0*/  @!P2 STG.E.U8 desc[UR14][R24.64+0x1], R47 ;  /* 0x0000012f1800a986 */ /* 0x0005e2000c10110e */
[----:B------:R-:W-:Y:S05]  /*58b0*/  @P5 BRA `(.L_x_38) ;  /* 0x0000000000045947 */ /* 0x000fea0003800000 */
[----:B------:R4:W5:Y:S02]  /*58c0*/  LDG.E.U8 R44, desc[UR14][R34.64] ;  /* 0x0000000e222c7981 */ /* 0x000964000c1e1100 */
.L_x_38:
[----:B------:R-:W-:Y:S05]  /*58d0*/  BSYNC B1 ;  /* 0x0000000000017941 */ /* 0x000fea0003800000 */
.L_x_37:
        /* <DEDUP_REMOVED lines=12> */
.L_x_40:
[----:B------:R-:W-:Y:S05]  /*59a0*/  BSYNC B1 ;  /* 0x0000000000017941 */ /* 0x000fea0003800000 */
.L_x_39:
[----:B-----5:R-:W-:Y:S01]  /*59b0*/  LOP3.LUT R44, R44, 0xff, RZ, 0xc0, !PT ;  /* 0x000000ff2c2c7812 */ /* 0x020fe200078ec0ff */
[----:B------:R-:W-:Y:S01]  /*59c0*/  BSSY B1, `(.L_x_41) ;  /* 0x000000b000017945 */ /* 0x000fe20003800000 */
[----:B------:R-:W-:Y:S02]  /*59d0*/  ISETP.LT.OR P3, PT, R41, 0x9, !P0 ;  /* 0x000000092900780c */ /* 0x000fe40004761670 */
[----:B------:R-:W-:-:S05]  /*59e0*/  F2FP.F16.E4M3.UNPACK_B R44, R44 ;  /* 0x0000002cff2c723e */ /* 0x000fca00020006ff */
[----:B------:R-:W-:-:S05]  /*59f0*/  HADD2.F32 R44, -RZ, R44.H0_H0 ;  /* 0x2000002cff2c7230 */ /* 0x000fca0000004100 */
[----:B------:R-:W-:-:S04]  /*5a00*/  FMUL R44, R44, UR21 ;  /* 0x000000152c2c7c20 */ /* 0x000fc80008400000 */
[----:B------:R-:W-:-:S05]  /*5a10*/  FFMA R44, R223, UR20, R44 ;  /* 0x00000014df2c7c23 */ /* 0x000fca000800002c */
[----:B0-----:R-:W-:Y:S02]  /*5a20*/  F2FP.SATFINITE.E4M3.F32.PACK_AB_MERGE_C R45, RZ, R44, RZ ;  /* 0x0000002cff2d723e */ /* 0x001fe400048070ff */
[----:B------:R-:W-:-:S03]  /*5a30*/  PRMT R44, RZ, 0x7610, R44 ;  /* 0x00007610ff2c7816 */ /* 0x000fc6000000002c */
[----:B------:R0:W-:Y:S01]  /*5a40*/  @!P2 STG.E.U8 desc[UR14][R26.64+0x1], R45 ;  /* 0x0000012d1a00a986 */ /* 0x0001e2000c10110e */
[----:B------:R-:W-:Y:S05]  /*5a50*/  @P3 BRA `(.L_x_42) ;  /* 0x0000000000043947 */ /* 0x000fea0003800000 */
[----:B------:R0:W5:Y:S02]  /*5a60*/  LDG.E.U8 R44, desc[UR14][R32.64+0x8] ;  /* 0x0000080e202c7981 */ /* 0x000164000c1e1100 */
.L_x_42:
[----:B------:R-:W-:Y:S05]  /*5a70*/  BSYNC B1 ;  /* 0x0000000000017941 */ /* 0x000fea0003800000 */
.L_x_41:
[----:B-----5:R-:W-:Y:S01]  /*5a80*/  LOP3.LUT R44, R44, 0xff, RZ, 0xc0, !PT ;  /* 0x000000ff2c2c7812 */ /* 0x020fe200078ec0ff */
[----:B------:R-:W-:Y:S01]  /*5a90*/  BSSY B1, `(.L_x_43) ;  /* 0x000000b000017945 */ /* 0x000fe20003800000 */
[----:B------:R-:W-:Y:S02]  /*5aa0*/  ISETP.LT.OR P2, PT, R41, 0xa, !P0 ;  /* 0x0000000a2900780c */ /* 0x000fe40004741670 */
[----:B------:R-:W-:-:S05]  /*5ab0*/  F2FP.F16.E4M3.UNPACK_B R44, R44 ;  /* 0x0000002cff2c723e */ /* 0x000fca00020006ff */
[----:B------:R-:W-:-:S05]  /*5ac0*/  HADD2.F32 R44, -RZ, R44.H0_H0 ;  /* 0x2000002cff2c7230 */ /* 0x000fca0000004100 */
[----:B0-----:R-:W-:Y:S01]  /*5ad0*/  FMUL R45, R44, UR21 ;  /* 0x000000152c2d7c20 */ /* 0x001fe20008400000 */
[----:B------:R-:W-:-:S03]  /*5ae0*/  PRMT R44, RZ, 0x7610, R44 ;  /* 0x00007610ff2c7816 */ /* 0x000fc6000000002c */
[----:B------:R-:W-:-:S05]  /*5af0*/  FFMA R45, R222, UR20, R45 ;  /* 0x00000014de2d7c23 */ /* 0x000fca000800002d */
[----:B------:R-:W-:-:S05]  /*5b00*/  F2FP.SATFINITE.E4M3.F32.PACK_AB_MERGE_C R45, RZ, R45, RZ ;  /* 0x0000002dff2d723e */ /* 0x000fca00048070ff */
[----:B------:R0:W-:Y:S01]  /*5b10*/  @!P3 STG.E.U8 desc[UR14][R24.64+0x8], R45 ;  /* 0x0000082d1800b986 */ /* 0x0001e2000c10110e */
[----:B------:R-:W-:Y:S05]  /*5b20*/  @P2 BRA `(.L_x_44) ;  /* 0x0000000000042947 */ /* 0x000fea0003800000 */
[----:B------:R0:W5:Y:S02]  /*5b30*/  LDG.E.U8 R44, desc[UR14][R32.64+0x9] ;  /* 0x0000090e202c7981 */ /* 0x000164000c1e1100 */
.L_x_44:
[----:B------:R-:W-:Y:S05]  /*5b40*/  BSYNC B1 ;  /* 0x0000000000017941 */ /* 0x000fea0003800000 */
.L_x_43:
        /* <DEDUP_REMOVED lines=12> */
.L_x_46:
[----:B------:R-:W-:Y:S05]  /*5c10*/  BSYNC B1 ;  /* 0x0000000000017941 */ /* 0x000fea0003800000 */
.L_x_45:
        /* <DEDUP_REMOVED lines=12> */
.L_x_48:
[----:B------:R-:W-:Y:S05]  /*5ce0*/  BSYNC B1 ;  /* 0x0000000000017941 */ /* 0x000fea0003800000 */
.L_x_47:
        /* <DEDUP_REMOVED lines=12> */
.L_x_50:
[----:B------:R-:W-:Y:S05]  /*5db0*/  BSYNC B1 ;  /* 0x0000000000017941 */ /* 0x000fea0003800000 */
.L_x_49:
        /* <DEDUP_REMOVED lines=12> */
.L_x_52:
[----:B------:R-:W-:Y:S05]  /*5e80*/  BSYNC B1 ;  /* 0x0000000000017941 */ /* 0x000fea0003800000 */
.L_x_51:
        /* <DEDUP_REMOVED lines=12> */
.L_x_54:
[----:B------:R-:W-:Y:S05]  /*5f50*/  BSYNC B1 ;  /* 0x0000000000017941 */ /* 0x000fea0003800000 */
.L_x_53:
        /* <DEDUP_REMOVED lines=12> */
.L_x_56:
[----:B------:R-:W-:Y:S05]  /*6020*/  BSYNC B1 ;  /* 0x0000000000017941 */ /* 0x000fea0003800000 */
.L_x_55:
        /* <DEDUP_REMOVED lines=12> */
.L_x_58:
[----:B------:R-:W-:Y:S05]  /*60f0*/  BSYNC B1 ;  /* 0x0000000000017941 */ /* 0x000fea0003800000 */
.L_x_57:
        /* <DEDUP_REMOVED lines=12> */
.L_x_60:
[----:B------:R-:W-:Y:S05]  /*61c0*/  BSYNC B1 ;  /* 0x0000000000017941 */ /* 0x000fea0003800000 */
.L_x_59:
        /* <DEDUP_REMOVED lines=12> */
.L_x_62:
[----:B------:R-:W-:Y:S05]  /*6290*/  BSYNC B1 ;  /* 0x0000000000017941 */ /* 0x000fea0003800000 */
.L_x_61:
        /* <DEDUP_REMOVED lines=12> */
.L_x_64:
[----:B------:R-:W-:Y:S05]  /*6360*/  BSYNC B1 ;  /* 0x0000000000017941 */ /* 0x000fea0003800000 */
.L_x_63:
        /* <DEDUP_REMOVED lines=12> */
.L_x_66:
[----:B------:R-:W-:Y:S05]  /*6430*/  BSYNC B1 ;  /* 0x0000000000017941 */ /* 0x000fea0003800000 */
.L_x_65:
        /* <DEDUP_REMOVED lines=12> */
.L_x_68:
[----:B------:R-:W-:Y:S05]  /*6500*/  BSYNC B1 ;  /* 0x0000000000017941 */ /* 0x000fea0003800000 */
.L_x_67:
        /* <DEDUP_REMOVED lines=12> */
.L_x_70:
[----:B------:R-:W-:Y:S05]  /*65d0*/  BSYNC B1 ;  /* 0x0000000000017941 */ /* 0x000fea0003800000 */
.L_x_69:
        /* <DEDUP_REMOVED lines=12> */
.L_x_72:
[----:B------:R-:W-:Y:S05]  /*66a0*/  BSYNC B1 ;  /* 0x0000000000017941 */ /* 0x000fea0003800000 */
.L_x_71:
        /* <DEDUP_REMOVED lines=12> */
.L_x_74:
[----:B------:R-:W-:Y:S05]  /*6770*/  BSYNC B1 ;  /* 0x0000000000017941 */ /* 0x000fea0003800000 */
.L_x_73:
        /* <DEDUP_REMOVED lines=12> */
.L_x_76:
[----:B------:R-:W-:Y:S05]  /*6840*/  BSYNC B1 ;  /* 0x0000000000017941 */ /* 0x000fea0003800000 */
.L_x_75:
        /* <DEDUP_REMOVED lines=12> */
.L_x_78:
[----:B------:R-:W-:Y:S05]  /*6910*/  BSYNC B1 ;  /* 0x0000000000017941 */ /* 0x000fea0003800000 */
.L_x_77:
        /* <DEDUP_REMOVED lines=12> */
.L_x_80:
[----:B------:R-:W-:Y:S05]  /*69e0*/  BSYNC B1 ;  /* 0x0000000000017941 */ /* 0x000fea0003800000 */
.L_x_79:
        /* <DEDUP_REMOVED lines=12> */
.L_x_82:
[----:B------:R-:W-:Y:S05]  /*6ab0*/  BSYNC B1 ;  /* 0x0000000000017941 */ /* 0x000fea0003800000 */
.L_x_81:
        /* <DEDUP_REMOVED lines=12> */
.L_x_84:
[----:B------:R-:W-:Y:S05]  /*6b80*/  BSYNC B1 ;  /* 0x0000000000017941 */ /* 0x000fea0003800000 */
.L_x_83:
        /* <DEDUP_REMOVED lines=12> */
.L_x_86:
[----:B------:R-:W-:Y:S05]  /*6c50*/  BSYNC B1 ;  /* 0x0000000000017941 */ /* 0x000fea0003800000 */
.L_x_85:
        /* <DEDUP_REMOVED lines=12> */
.L_x_88:
[----:B------:R-:W-:Y:S05]  /*6d20*/  BSYNC B1 ;  /* 0x0000000000017941 */ /* 0x000fea0003800000 */
.L_x_87:
        /* <DEDUP_REMOVED lines=12> */
.L_x_90:
[----:B------:R-:W-:Y:S05]  /*6df0*/  BSYNC B1 ;  /* 0x0000000000017941 */ /* 0x000fea0003800000 */
.L_x_89:
        /* <DEDUP_REMOVED lines=12> */
.L_x_92:
[----:B------:R-:W-:Y:S05]  /*6ec0*/  BSYNC B1 ;  /* 0x0000000000017941 */ /* 0x000fea0003800000 */
.L_x_91:
        /* <DEDUP_REMOVED lines=12> */
.L_x_94:
[----:B------:R-:W-:Y:S05]  /*6f90*/  BSYNC B1 ;  /* 0x0000000000017941 */ /* 0x000fea0003800000 */
.L_x_93:
        /* <DEDUP_REMOVED lines=12> */
.L_x_96:
[----:B------:R-:W-:Y:S05]  /*7060*/  BSYNC B1 ;  /* 0x0000000000017941 */ /* 0x000fea0003800000 */
.L_x_95:
        /* <DEDUP_REMOVED lines=12> */
.L_x_98:
[----:B------:R-:W-:Y:S05]  /*7130*/  BSYNC B1 ;  /* 0x0000000000017941 */ /* 0x000fea0003800000 */
.L_x_97:
        /* <DEDUP_REMOVED lines=12> */
.L_x_100:
[----:B------:R-:W-:Y:S05]  /*7200*/  BSYNC B1 ;  /* 0x0000000000017941 */ /* 0x000fea0003800000 */
.L_x_99:
        /* <DEDUP_REMOVED lines=12> */
.L_x_102:
[----:B------:R-:W-:Y:S05]  /*72d0*/  BSYNC B1 ;  /* 0x0000000000017941 */ /* 0x000fea0003800000 */
.L_x_101:
        /* <DEDUP_REMOVED lines=12> */
.L_x_104:
[----:B------:R-:W-:Y:S05]  /*73a0*/  BSYNC B1 ;  /* 0x0000000000017941 */ /* 0x000fea0003800000 */
.L_x_103:
        /* <DEDUP_REMOVED lines=12> */
.L_x_106:
[----:B------:R-:W-:Y:S05]  /*7470*/  BSYNC B1 ;  /* 0x0000000000017941 */ /* 0x000fea0003800000 */
.L_x_105:
        /* <DEDUP_REMOVED lines=12> */
.L_x_108:
[----:B------:R-:W-:Y:S05]  /*7540*/  BSYNC B1 ;  /* 0x0000000000017941 */ /* 0x000fea0003800000 */
.L_x_107:
        /* <DEDUP_REMOVED lines=12> */
.L_x_110:
[----:B------:R-:W-:Y:S05]  /*7610*/  BSYNC B1 ;  /* 0x0000000000017941 */ /* 0x000fea0003800000 */
.L_x_109:
        /* <DEDUP_REMOVED lines=12> */
.L_x_112:
[----:B------:R-:W-:Y:S05]  /*76e0*/  BSYNC B1 ;  /* 0x0000000000017941 */ /* 0x000fea0003800000 */
.L_x_111:
        /* <DEDUP_REMOVED lines=12> */
.L_x_114:
[----:B------:R-:W-:Y:S05]  /*77b0*/  BSYNC B1 ;  /* 0x0000000000017941 */ /* 0x000fea0003800000 */
.L_x_113:
        /* <DEDUP_REMOVED lines=12> */
.L_x_116:
[----:B------:R-:W-:Y:S05]  /*7880*/  BSYNC B1 ;  /* 0x0000000000017941 */ /* 0x000fea0003800000 */
.L_x_115:
        /* <DEDUP_REMOVED lines=12> */
.L_x_118:
[----:B------:R-:W-:Y:S05]  /*7950*/  BSYNC B1 ;  /* 0x0000000000017941 */ /* 0x000fea0003800000 */
.L_x_117:
        /* <DEDUP_REMOVED lines=12> */
.L_x_120:
[----:B------:R-:W-:Y:S05]  /*7a20*/  BSYNC B1 ;  /* 0x0000000000017941 */ /* 0x000fea0003800000 */
.L_x_119:
        /* <DEDUP_REMOVED lines=12> */
.L_x_122:
[----:B------:R-:W-:Y:S05]  /*7af0*/  BSYNC B1 ;  /* 0x0000000000017941 */ /* 0x000fea0003800000 */
.L_x_121:
        /* <DEDUP_REMOVED lines=12> */
.L_x_124:
[----:B------:R-:W-:Y:S05]  /*7bc0*/  BSYNC B1 ;  /* 0x0000000000017941 */ /* 0x000fea0003800000 */
.L_x_123:
        /* <DEDUP_REMOVED lines=12> */
.L_x_126:
[----:B------:R-:W-:Y:S05]  /*7c90*/  BSYNC B1 ;  /* 0x0000000000017941 */ /* 0x000fea0003800000 */
.L_x_125:
        /* <DEDUP_REMOVED lines=12> */
.L_x_128:
[----:B------:R-:W-:Y:S05]  /*7d60*/  BSYNC B1 ;  /* 0x0000000000017941 */ /* 0x000fea0003800000 */
.L_x_127:
        /* <DEDUP_REMOVED lines=12> */
.L_x_130:
[----:B------:R-:W-:Y:S05]  /*7e30*/  BSYNC B1 ;  /* 0x0000000000017941 */ /* 0x000fea0003800000 */
.L_x_129:
        /* <DEDUP_REMOVED lines=12> */
.L_x_132:
[----:B------:R-:W-:Y:S05]  /*7f00*/  BSYNC B1 ;  /* 0x0000000000017941 */ /* 0x000fea0003800000 */
.L_x_131:
        /* <DEDUP_REMOVED lines=12> */
.L_x_134:
[----:B------:R-:W-:Y:S05]  /*7fd0*/  BSYNC B1 ;  /* 0x0000000000017941 */ /* 0x000fea0003800000 */
.L_x_133:
        /* <DEDUP_REMOVED lines=12> */
.L_x_136:
[----:B------:R-:W-:Y:S05]  /*80a0*/  BSYNC B1 ;  /* 0x0000000000017941 */ /* 0x000fea0003800000 */
.L_x_135:
        /* <DEDUP_REMOVED lines=12> */
.L_x_138:
[----:B------:R-:W-:Y:S05]  /*8170*/  BSYNC B1 ;  /* 0x0000000000017941 */ /* 0x000fea0003800000 */
.L_x_137:
        /* <DEDUP_REMOVED lines=12> */
.L_x_140:
[----:B------:R-:W-:Y:S05]  /*8240*/  BSYNC B1 ;  /* 0x0000000000017941 */ /* 0x000fea0003800000 */
.L_x_139:
        /* <DEDUP_REMOVED lines=12> */
.L_x_142:
[----:B------:R-:W-:Y:S05]  /*8310*/  BSYNC B1 ;  /* 0x0000000000017941 */ /* 0x000fea0003800000 */
.L_x_141:
        /* <DEDUP_REMOVED lines=12> */
.L_x_144:
[----:B------:R-:W-:Y:S05]  /*83e0*/  BSYNC B1 ;  /* 0x0000000000017941 */ /* 0x000fea0003800000 */
.L_x_143:
        /* <DEDUP_REMOVED lines=12> */
.L_x_146:
[----:B------:R-:W-:Y:S05]  /*84b0*/  BSYNC B1 ;  /* 0x0000000000017941 */ /* 0x000fea0003800000 */
.L_x_145:
        /* <DEDUP_REMOVED lines=12> */
.L_x_148:
[----:B------:R-:W-:Y:S05]  /*8580*/  BSYNC B1 ;  /* 0x0000000000017941 */ /* 0x000fea0003800000 */
.L_x_147:
        /* <DEDUP_REMOVED lines=12> */
.L_x_150:
[----:B------:R-:W-:Y:S05]  /*8650*/  BSYNC B1 ;  /* 0x0000000000017941 */ /* 0x000fea0003800000 */
.L_x_149:
        /* <DEDUP_REMOVED lines=12> */
.L_x_152:
[----:B------:R-:W-:Y:S05]  /*8720*/  BSYNC B1 ;  /* 0x0000000000017941 */ /* 0x000fea0003800000 */
.L_x_151:
        /* <DEDUP_REMOVED lines=12> */
.L_x_154:
[----:B------:R-:W-:Y:S05]  /*87f0*/  BSYNC B1 ;  /* 0x0000000000017941 */ /* 0x000fea0003800000 */
.L_x_153:
        /* <DEDUP_REMOVED lines=12> */
.L_x_156:
[----:B------:R-:W-:Y:S05]  /*88c0*/  BSYNC B1 ;  /* 0x0000000000017941 */ /* 0x000fea0003800000 */
.L_x_155:
[----:B-----5:R-:W-:Y:S01]  /*88d0*/  LOP3.LUT R44, R44, 0xff, RZ, 0xc0, !PT ;  /* 0x000000ff2c2c7812 */ /* 0x020fe200078ec0ff */
[----:B------:R-:W-:Y:S01]  /*88e0*/  BSSY B1, `(.L_x_157) ;  /* 0x000000b000017945 */ /* 0x000fe20003800000 */
[----:B------:R-:W-:Y:S02]  /*88f0*/  ISETP.LT.OR P2, PT, R41, 0x79, !P1 ;  /* 0x000000792900780c */ /* 0x000fe40004f41670 */
[----:B------:R-:W-:Y:S02]  /*8900*/  F2FP.F16.E4M3.UNPACK_B R44, R44 ;  /* 0x0000002cff2c723e */ /* 0x000fe400020006ff */
[----:B0--3--:R-:W-:-:S03]  /*8910*/  PRMT R32, RZ, 0x7610, R32 ;  /* 0x00007610ff207816 */ /* 0x009fc60000000020 */
[----:B------:R-:W-:-:S05]  /*8920*/  HADD2.F32 R44, -RZ, R44.H0_H0 ;  /* 0x2000002cff2c7230 */ /* 0x000fca0000004100 */
[----:B------:R-:W-:-:S04]  /*8930*/  FMUL R44, R44, UR21 ;  /* 0x000000152c2c7c20 */ /* 0x000fc80008400000 */
[----:B------:R-:W-:-:S05]  /*8940*/  FFMA R44, R165, UR20, R44 ;  /* 0x00000014a52c7c23 */ /* 0x000fca000800002c */
[----:B------:R-:W-:-:S05]  /*8950*/  F2FP.SATFINITE.E4M3.F32.PACK_AB_MERGE_C R33, RZ, R44, RZ ;  /* 0x0000002cff21723e */ /* 0x000fca00048070ff */
[----:B------:R0:W-:Y:S01]  /*8960*/  @!P0 STG.E.U8 desc[UR14][R24.64+0x79], R33 ;  /* 0x0000792118008986 */ /* 0x0001e2000c10110e */
[----:B------:R-:W-:Y:S05]  /*8970*/  @P2 BRA `(.L_x_158) ;  /* 0x0000000000042947 */ /* 0x000fea0003800000 */
[----:B------:R3:W5:Y:S02]  /*8980*/  LDG.E.U8 R32, desc[UR14][R34.64+0x78] ;  /* 0x0000780e22207981 */ /* 0x000764000c1e1100 */
.L_x_158:
[----:B------:R-:W-:Y:S05]  /*8990*/  BSYNC B1 ;  /* 0x0000000000017941 */ /* 0x000fea0003800000 */
.L_x_157:
[----:B-----5:R-:W-:Y:S01]  /*89a0*/  LOP3.LUT R32, R32, 0xff, RZ, 0xc0, !PT ;  /* 0x000000ff20207812 */ /* 0x020fe200078ec0ff */
[----:B------:R-:W-:Y:S01]  /*89b0*/  BSSY B1, `(.L_x_159) ;  /* 0x000000b000017945 */ /* 0x000fe20003800000 */
[----:B------:R-:W-:Y:S02]  /*89c0*/  ISETP.LT.OR P1, PT, R41, 0x7a, !P1 ;  /* 0x0000007a2900780c */ /* 0x000fe40004f21670 */
[----:B------:R-:W-:Y:S02]  /*89d0*/  F2FP.F16.E4M3.UNPACK_B R32, R32 ;  /* 0x00000020ff20723e */ /* 0x000fe400020006ff */
[----:B0-2---:R-:W-:-:S03]  /*89e0*/  PRMT R24, RZ, 0x7610, R24 ;  /* 0x00007610ff187816 */ /* 0x005fc60000000018 */
[----:B------:R-:W-:-:S05]  /*89f0*/  HADD2.F32 R32, -RZ, R32.H0_H0 ;  /* 0x20000020ff207230 */ /* 0x000fca0000004100 */
[----:B------:R-:W-:-:S04]  /*8a00*/  FMUL R25, R32, UR21 ;  /* 0x0000001520197c20 */ /* 0x000fc80008400000 */
[----:B------:R-:W-:-:S05]  /*8a10*/  FFMA R25, R164, UR20, R25 ;  /* 0x00000014a4197c23 */ /* 0x000fca0008000019 */
[----:B------:R-:W-:-:S05]  /*8a20*/  F2FP.SATFINITE.E4M3.F32.PACK_AB_MERGE_C R25, RZ, R25, RZ ;  /* 0x00000019ff19723e */ /* 0x000fca00048070ff */
[----:B------:R0:W-:Y:S01]  /*8a30*/  @!P2 STG.E.U8 desc[UR14][R26.64+0x78], R25 ;  /* 0x000078191a00a986 */ /* 0x0001e2000c10110e */
[----:B------:R-:W-:Y:S05]  /*8a40*/  @P1 BRA `(.L_x_160) ;  /* 0x0000000000041947 */ /* 0x000fea0003800000 */
[----:B------:R2:W5:Y:S02]  /*8a50*/  LDG.E.U8 R24, desc[UR14][R34.64+0x79] ;  /* 0x0000790e22187981 */ /* 0x000564000c1e1100 */
.L_x_160:
[----:B------:R-:W-:Y:S05]  /*8a60*/  BSYNC B1 ;  /* 0x0000000000017941 */ /* 0x000fea0003800000 */
.L_x_159:
[----:B-----5:R-:W-:Y:S01]  /*8a70*/  LOP3.LUT R24, R24, 0xff, RZ, 0xc0, !PT ;  /* 0x000000ff18187812 */ /* 0x020fe200078ec0ff */
[----:B------:R-:W-:Y:S01]  /*8a80*/  BSSY B1, `(.L_x_161) ;  /* 0x0000013000017945 */ /* 0x000fe20003800000 */
[----:B------:R-:W-:Y:S02]  /*8a90*/  IADD3 R33, P0, R43, 0x80, RZ ;  /* 0x000000802b217810 */ /* 0x000fe40007f1e0ff */
[----:B------:R-:W-:-:S03]  /*8aa0*/  F2FP.F16.E4M3.UNPACK_B R24, R24 ;  /* 0x00000018ff18723e */ /* 0x000fc600020006ff */
[----:B0-----:R-:W-:Y:S01]  /*8ab0*/  IMAD.X R25, RZ, RZ, R39, P0 ;  /* 0x000000ffff197224 */ /* 0x001fe200000e0627 */
[----:B------:R-:W-:Y:S01]  /*8ac0*/  ISETP.GE.AND P0, PT, R42, 0x81, PT ;  /* 0x000000812a00780c */ /* 0x000fe20003f06270 */
[----:B------:R-:W-:Y:S02]  /*8ad0*/  HADD2.F32 R24, -RZ, R24.H0_H0 ;  /* 0x20000018ff187230 */ /* 0x000fe40000004100 */
[----:B--234-:R-:W-:Y:S01]  /*8ae0*/  IMAD R34, R25, UR6, RZ ;  /* 0x0000000619227c24 */ /* 0x01cfe2000f8e02ff */
        /* <DEDUP_REMOVED lines=12> */
.L_x_162:
[----:B------:R-:W-:Y:S05]  /*8bb0*/  BSYNC B1 ;  /* 0x0000000000017941 */ /* 0x000fea0003800000 */
.L_x_161:
[----:B-----5:R-:W-:Y:S01]  /*8bc0*/  LOP3.LUT R32, R32, 0xff, RZ, 0xc0, !PT ;  /* 0x000000ff20207812 */ /* 0x020fe200078ec0ff */
[----:B------:R-:W-:Y:S01]  /*8bd0*/  BSSY B1, `(.L_x_163) ;  /* 0x000000b000017945 */ /* 0x000fe20003800000 */
[----:B------:R-:W-:Y:S02]  /*8be0*/  ISETP.LT.OR P2, PT, R41, 0x2, !P0 ;  /* 0x000000022900780c */ /* 0x000fe40004741670 */
[----:B------:R-:W-:Y:S02]  /*8bf0*/  F2FP.F16.E4M3.UNPACK_B R32, R32 ;  /* 0x00000020ff20723e */ /* 0x000fe400020006ff */
[----:B0-----:R-:W-:-:S03]  /*8c00*/  PRMT R26, RZ, 0x7610, R26 ;  /* 0x00007610ff1a7816 */ /* 0x001fc6000000001a */
[----:B------:R-:W-:-:S05]  /*8c10*/  HADD2.F32 R32, -RZ, R32.H0_H0 ;  /* 0x20000020ff207230 */ /* 0x000fca0000004100 */
[----:B------:R-:W-:-:S04]  /*8c20*/  FMUL R27, R32, UR21 ;  /* 0x00000015201b7c20 */ /* 0x000fc80008400000 */
[----:B------:R-:W-:-:S05]  /*8c30*/  FFMA R27, R162, UR20, R27 ;  /* 0x00000014a21b7c23 */ /* 0x000fca000800001b */
[----:B------:R-:W-:-:S05]  /*8c40*/  F2FP.SATFINITE.E4M3.F32.PACK_AB_MERGE_C R27, RZ, R27, RZ ;  /* 0x0000001bff1b723e */ /* 0x000fca00048070ff */
[----:B------:R0:W-:Y:S01]  /*8c50*/  @!P3 STG.E.U8 desc[UR14][R28.64], R27 ;  /* 0x0000001b1c00b986 */ /* 0x0001e2000c10110e */
[----:B------:R-:W-:Y:S05]  /*8c60*/  @P2 BRA `(.L_x_164) ;  /* 0x0000000000042947 */ /* 0x000fea0003800000 */
[----:B------:R3:W5:Y:S02]  /*8c70*/  LDG.E.U8 R26, desc[UR14][R24.64+0x1] ;  /* 0x0000010e181a7981 */ /* 0x000764000c1e1100 */
.L_x_164:
[----:B------:R-:W-:Y:S05]  /*8c80*/  BSYNC B1 ;  /* 0x0000000000017941 */ /* 0x000fea0003800000 */
.L_x_163:
[----:B-----5:R-:W-:Y:S01]  /*8c90*/  LOP3.LUT R26, R26, 0xff, RZ, 0xc0, !PT ;  /* 0x000000ff1a1a7812 */ /* 0x020fe200078ec0ff */
[----:B------:R-:W-:Y:S01]  /*8ca0*/  BSSY B1, `(.L_x_165) ;  /* 0x0000013000017945 */ /* 0x000fe20003800000 */
[----:B------:R-:W-:Y:S02]  /*8cb0*/  IADD3 R43, P1, R43, 0x88, RZ ;  /* 0x000000882b2b7810 */ /* 0x000fe40007f3e0ff */
[----:B------:R-:W-:Y:S02]  /*8cc0*/  F2FP.F16.E4M3.UNPACK_B R26, R26 ;  /* 0x0000001aff1a723e */ /* 0x000fe400020006ff */
[----:B------:R-:W-:Y:S01]  /*8cd0*/  PRMT R32, RZ, 0x7610, R32 ;  /* 0x00007610ff207816 */ /* 0x000fe20000000020 */
[----:B------:R-:W-:Y:S01]  /*8ce0*/  IMAD.X R38, RZ, RZ, R39, P1 ;  /* 0x000000ffff267224 */ /* 0x000fe200008e0627 */
[----:B------:R-:W-:Y:S01]  /*8cf0*/  ISETP.GE.AND P1, PT, R42, 0x89, PT ;  /* 0x000000892a00780c */ /* 0x000fe20003f26270 */
[----:B------:R-:W-:Y:S02]  /*8d00*/  HADD2.F32 R26, -RZ, R26.H0_H0 ;  /* 0x2000001aff1a7230 */ /* 0x000fe40000004100 */
[----:B------:R-:W-:Y:S01]  /*8d10*/  IMAD R38, R38, UR6, RZ ;  /* 0x0000000626267c24 */ /* 0x000fe2000f8e02ff */
[----:B------:R-:W-:Y:S01]  /*8d20*/  ISETP.LT.OR P5, PT, R41, 0x1, !P1 ;  /* 0x000000012900780c */ /* 0x000fe20004fa1670 */
[----:B------:R-:W-:-:S04]  /*8d30*/  IMAD.WIDE.U32 R36, R43, UR6, R36 ;  /* 0x000000062b247c25 */ /* 0x000fc8000f8e0024 */
[----:B------:R-:W-:Y:S01]  /*8d40*/  FMUL R26, R26, UR21 ;  /* 0x000000151a1a7c20 */ /* 0x000fe20008400000 */
[----:B------:R-:W-:-:S03]  /*8d50*/  IMAD R43, R43, UR7, R38 ;  /* 0x000000072b2b7c24 */ /* 0x000fc6000f8e0226 */
[----:B------:R-:W-:Y:S01]  /*8d60*/  FFMA R161, R161, UR20, R26 ;  /* 0x00000014a1a17c23 */ /* 0x000fe2000800001a */
[----:B------:R-:W-:-:S04]  /*8d70*/  IADD3 R26, P3, R36, UR10, RZ ;  /* 0x0000000a241a7c10 */ /* 0x000fc8000ff7e0ff */
[----:B------:R-:W-:Y:S02]  /*8d80*/  F2FP.SATFINITE.E4M3.F32.PACK_AB_MERGE_C R161, RZ, R161, RZ ;  /* 0x000000a1ffa1723e */ /* 0x000fe400048070ff */
[----:B0-----:R-:W-:-:S03]  /*8d90*/  IADD3.X R27, R37, UR11, R43, P3, !PT ;  /* 0x0000000b251b7c10 */ /* 0x001fc60009ffe42b */
[----:B------:R0:W-:Y:S01]  /*8da0*/  @!P2 STG.E.U8 desc[UR14][R28.64+0x1], R161 ;  /* 0x000001a11c00a986 */ /* 0x0001e2000c10110e */
[----:B------:R-:W-:Y:S05]  /*8db0*/  @P5 BRA `(.L_x_166) ;  /* 0x0000000000045947 */ /* 0x000fea0003800000 */
[----:B------:R4:W5:Y:S02]  /*8dc0*/  LDG.E.U8 R32, desc[UR14][R26.64] ;  /* 0x0000000e1a207981 */ /* 0x000964000c1e1100 */
.L_x_166:
[----:B------:R-:W-:Y:S05]  /*8dd0*/  BSYNC B1 ;  /* 0x0000000000017941 */ /* 0x000fea0003800000 */
.L_x_165:
        /* <DEDUP_REMOVED lines=12> */
.L_x_168:
[----:B------:R-:W-:Y:S05]  /*8ea0*/  BSYNC B1 ;  /* 0x0000000000017941 */ /* 0x000fea0003800000 */
.L_x_167:
        /* <DEDUP_REMOVED lines=12> */
.L_x_170:
[----:B------:R-:W-:Y:S05]  /*8f70*/  BSYNC B1 ;  /* 0x0000000000017941 */ /* 0x000fea0003800000 */
.L_x_169:
        /* <DEDUP_REMOVED lines=12> */
.L_x_172:
[----:B------:R-:W-:Y:S05]  /*9040*/  BSYNC B1 ;  /* 0x0000000000017941 */ /* 0x000fea0003800000 */
.L_x_171:
        /* <DEDUP_REMOVED lines=12> */
.L_x_174:
[----:B------:R-:W-:Y:S05]  /*9110*/  BSYNC B1 ;  /* 0x0000000000017941 */ /* 0x000fea0003800000 */
.L_x_173:
        /* <DEDUP_REMOVED lines=12> */
.L_x_176:
[----:B------:R-:W-:Y:S05]  /*91e0*/  BSYNC B1 ;  /* 0x0000000000017941 */ /* 0x000fea0003800000 */
.L_x_175:
        /* <DEDUP_REMOVED lines=12> */
.L_x_178:
[----:B------:R-:W-:Y:S05]  /*92b0*/  BSYNC B1 ;  /* 0x0000000000017941 */ /* 0x000fea0003800000 */
.L_x_177:
        /* <DEDUP_REMOVED lines=12> */
.L_x_180:
[----:B------:R-:W-:Y:S05]  /*9380*/  BSYNC B1 ;  /* 0x0000000000017941 */ /* 0x000fea0003800000 */
.L_x_179:
        /* <DEDUP_REMOVED lines=12> */
.L_x_182:
[----:B------:R-:W-:Y:S05]  /*9450*/  BSYNC B1 ;  /* 0x0000000000017941 */ /* 0x000fea0003800000 */
.L_x_181:
        /* <DEDUP_REMOVED lines=12> */
.L_x_184:
[----:B------:R-:W-:Y:S05]  /*9520*/  BSYNC B1 ;  /* 0x0000000000017941 */ /* 0x000fea0003800000 */
.L_x_183:
[----:B-----5:R-:W-:Y:S01]  /*9530*/  LOP3.LUT R32, R32, 0xff, RZ, 0xc0, !PT ;  /* 0x000000ff20207812 */ /* 0x020fe200078ec0ff */
[----:B------:R-:W-:Y:S01]  /*9540*/  BSSY B1, `(.L_x_185) ;  /* 0x000000b000017945 */ /* 0x000fe20003800000 */
[----:B------:R-:W-:Y:S02]  /*9550*/  ISETP.LT.OR P3, PT, R41, 0x19, !P0 ;  /* 0x000000192900780c */ /* 0x000fe40004761670 */
[----:B------:R-:W-:-:S05]  /*9560*/  F2FP.F16.E4M3.UNPACK_B R32, R32 ;  /* 0x00000020ff20723e */ /* 0x000fca00020006ff */
[----:B------:R-:W-:-:S05]  /*9570*/  HADD2.F32 R32, -RZ, R32.H0_H0 ;  /* 0x20000020ff207230 */ /* 0x000fca0000004100 */
[----:B------:R-:W-:-:S04]  /*9580*/  FMUL R32, R32, UR21 ;  /* 0x0000001520207c20 */ /* 0x000fc80008400000 */
[----:B------:R-:W-:Y:S01]  /*9590*/  FFMA R32, R23, UR20, R32 ;  /* 0x0000001417207c23 */ /* 0x000fe20008000020 */
[----:B------:R-:W-:-:S04]  /*95a0*/  PRMT R23, RZ, 0x7610, R23 ;  /* 0x00007610ff177816 */ /* 0x000fc80000000017 */
[----:B0-----:R-:W-:-:S05]  /*95b0*/  F2FP.SATFINITE.E4M3.F32.PACK_AB_MERGE_C R33, RZ, R32, RZ ;  /* 0x00000020ff21723e */ /* 0x001fca00048070ff */
[----:B------:R0:W-:Y:S01]  /*95c0*/  @!P2 STG.E.U8 desc[UR14][R30.64+0x11], R33 ;  /* 0x000011211e00a986 */ /* 0x0001e2000c10110e */
[----:B------:R-:W-:Y:S05]  /*95d0*/  @P3 BRA `(.L_x_186) ;  /* 0x0000000000043947 */ /* 0x000fea0003800000 */
[----:B------:R0:W5:Y:S02]  /*95e0*/  LDG.E.U8 R23, desc[UR14][R24.64+0x18] ;  /* 0x0000180e18177981 */ /* 0x000164000c1e1100 */
.L_x_186:
[----:B------:R-:W-:Y:S05]  /*95f0*/  BSYNC B1 ;  /* 0x0000000000017941 */ /* 0x000fea0003800000 */
.L_x_185:
        /* <DEDUP_REMOVED lines=8> */
[----:B------:R-:W-:-:S05]  /*9680*/  F2FP.SATFINITE.E4M3.F32.PACK_AB_MERGE_C R23, RZ, R23, RZ ;  /* 0x00000017ff17723e */ /* 0x000fca00048070ff */
[----:B------:R0:W-:Y:S01]  /*9690*/  @!P3 STG.E.U8 desc[UR14][R28.64+0x18], R23 ;  /* 0x000018171c00b986 */ /* 0x0001e2000c10110e */
[----:B------:R-:W-:Y:S05]  /*96a0*/  @P2 BRA `(.L_x_188) ;  /* 0x0000000000042947 */ /* 0x000fea0003800000 */
[----:B------:R0:W5:Y:S02]  /*96b0*/  LDG.E.U8 R22, desc[UR14][R24.64+0x19] ;  /* 0x0000190e18167981 */ /* 0x000164000c1e1100 */
.L_x_188:
[----:B------:R-:W-:Y:S05]  /*96c0*/  BSYNC B1 ;  /* 0x0000000000017941 */ /* 0x000fea0003800000 */
.L_x_187:
        /* <DEDUP_REMOVED lines=12> */
.L_x_190:
[----:B------:R-:W-:Y:S05]  /*9790*/  BSYNC B1 ;  /* 0x0000000000017941 */ /* 0x000fea0003800000 */
.L_x_189:
        /* <DEDUP_REMOVED lines=12> */
.L_x_192:
[----:B------:R-:W-:Y:S05]  /*9860*/  BSYNC B1 ;  /* 0x0000000000017941 */ /* 0x000fea0003800000 */
.L_x_191:
        /* <DEDUP_REMOVED lines=12> */
.L_x_194:
[----:B------:R-:W-:Y:S05]  /*9930*/  BSYNC B1 ;  /* 0x0000000000017941 */ /* 0x000fea0003800000 */
.L_x_193:
        /* <DEDUP_REMOVED lines=12> */
.L_x_196:
[----:B------:R-:W-:Y:S05]  /*9a00*/  BSYNC B1 ;  /* 0x0000000000017941 */ /* 0x000fea0003800000 */
.L_x_195:
        /* <DEDUP_REMOVED lines=12> */
.L_x_198:
[----:B------:R-:W-:Y:S05]  /*9ad0*/  BSYNC B1 ;  /* 0x0000000000017941 */ /* 0x000fea0003800000 */
.L_x_197:
        /* <DEDUP_REMOVED lines=12> */
.L_x_200:
[----:B------:R-:W-:Y:S05]  /*9ba0*/  BSYNC B1 ;  /* 0x0000000000017941 */ /* 0x000fea0003800000 */
.L_x_199:
        /* <DEDUP_REMOVED lines=12> */
.L_x_202:
[----:B------:R-:W-:Y:S05]  /*9c70*/  BSYNC B1 ;  /* 0x0000000000017941 */ /* 0x000fea0003800000 */
.L_x_201:
        /* <DEDUP_REMOVED lines=12> */
.L_x_204:
[----:B------:R-:W-:Y:S05]  /*9d40*/  BSYNC B1 ;  /* 0x0000000000017941 */ /* 0x000fea0003800000 */
.L_x_203:
        /* <DEDUP_REMOVED lines=12> */
.L_x_206:
[----:B------:R-:W-:Y:S05]  /*9e10*/  BSYNC B1 ;  /* 0x0000000000017941 */ /* 0x000fea0003800000 */
.L_x_205:
        /* <DEDUP_REMOVED lines=12> */
.L_x_208:
[----:B------:R-:W-:Y:S05]  /*9ee0*/  BSYNC B1 ;  /* 0x0000000000017941 */ /* 0x000fea0003800000 */
.L_x_207:
        /* <DEDUP_REMOVED lines=12> */
.L_x_210:
[----:B------:R-:W-:Y:S05]  /*9fb0*/  BSYNC B1 ;  /* 0x0000000000017941 */ /* 0x000fea0003800000 */
.L_x_209:
        /* <DEDUP_REMOVED lines=12> */
.L_x_212:
[----:B------:R-:W-:Y:S05]  /*a080*/  BSYNC B1 ;  /* 0x0000000000017941 */ /* 0x000fea0003800000 */
.L_x_211:
        /* <DEDUP_REMOVED lines=12> */
.L_x_214:
[----:B------:R-:W-:Y:S05]  /*a150*/  BSYNC B1 ;  /* 0x0000000000017941 */ /* 0x000fea0003800000 */
.L_x_213:
        /* <DEDUP_REMOVED lines=12> */
.L_x_216:
[----:B------:R-:W-:Y:S05]  /*a220*/  BSYNC B1 ;  /* 0x0000000000017941 */ /* 0x000fea0003800000 */
.L_x_215:
        /* <DEDUP_REMOVED lines=12> */
.L_x_218:
[----:B------:R-:W-:Y:S05]  /*a2f0*/  BSYNC B1 ;  /* 0x0000000000017941 */ /* 0x000fea0003800000 */
.L_x_217:
        /* <DEDUP_REMOVED lines=12> */
.L_x_220:
[----:B------:R-:W-:Y:S05]  /*a3c0*/  BSYNC B1 ;  /* 0x0000000000017941 */ /* 0x000fea0003800000 */
.L_x_219:
        /* <DEDUP_REMOVED lines=12> */
.L_x_222:
[----:B------:R-:W-:Y:S05]  /*a490*/  BSYNC B1 ;  /* 0x0000000000017941 */ /* 0x000fea0003800000 */
.L_x_221:
        /* <DEDUP_REMOVED lines=12> */
.L_x_224:
[----:B------:R-:W-:Y:S05]  /*a560*/  BSYNC B1 ;  /* 0x0000000000017941 */ /* 0x000fea0003800000 */
.L_x_223:
        /* <DEDUP_REMOVED lines=12> */
.L_x_226:
[----:B------:R-:W-:Y:S05]  /*a630*/  BSYNC B1 ;  /* 0x0000000000017941 */ /* 0x000fea0003800000 */
.L_x_225:
        /* <DEDUP_REMOVED lines=12> */
.L_x_228:
[----:B------:R-:W-:Y:S05]  /*a700*/  BSYNC B1 ;  /* 0x0000000000017941 */ /* 0x000fea0003800000 */
.L_x_227:
[----:B-----5:R-:W-:Y:S01]  /*a710*/  LOP3.LUT R2, R2, 0xff, RZ, 0xc0, !PT ;  /* 0x000000ff02027812 */ /* 0x020fe200078ec0ff */
[----:B------:R-:W-:Y:S01]  /*a720*/  BSSY B1, `(.L_x_229) ;  /* 0x000000b000017945 */ /* 0x000fe20003800000 */
[----:B------:R-:W-:Y:S02]  /*a730*/  ISETP.LT.OR P3, PT, R41, 0x41, !P1 ;  /* 0x000000412900780c */ /* 0x000fe40004f61670 */
[----:B------:R-:W-:-:S05]  /*a740*/  F2FP.F16.E4M3.UNPACK_B R2, R2 ;  /* 0x00000002ff02723e */ /* 0x000fca00020006ff */
[----:B------:R-:W-:-:S05]  /*a750*/  HADD2.F32 R2, -RZ, R2.H0_H0 ;  /* 0x20000002ff027230 */ /* 0x000fca0000004100 */
[----:B0-----:R-:W-:-:S04]  /*a760*/  FMUL R3, R2, UR21 ;  /* 0x0000001502037c20 */ /* 0x001fc80008400000 */
[----:B------:R-:W-:Y:S01]  /*a770*/  FFMA R3, R0, UR20, R3 ;  /* 0x0000001400037c23 */ /* 0x000fe20008000003 */
[----:B------:R-:W-:-:S04]  /*a780*/  PRMT R0, RZ, 0x7610, R0 ;  /* 0x00007610ff007816 */ /* 0x000fc80000000000 */
[----:B------:R-:W-:-:S05]  /*a790*/  F2FP.SATFINITE.E4M3.F32.PACK_AB_MERGE_C R3, RZ, R3, RZ ;  /* 0x00000003ff03723e */ /* 0x000fca00048070ff */
[----:B------:R0:W-:Y:S01]  /*a7a0*/  @!P2 STG.E.U8 desc[UR14][R28.64+0x41], R3 ;  /* 0x000041031c00a986 */ /* 0x0001e2000c10110e */
[----:B------:R-:W-:Y:S05]  /*a7b0*/  @P3 BRA `(.L_x_230) ;  /* 0x0000000000043947 */ /* 0x000fea0003800000 */
[----:B------:R0:W5:Y:S02]  /*a7c0*/  LDG.E.U8 R0, desc[UR14][R26.64+0x40] ;  /* 0x0000400e1a007981 */ /* 0x000164000c1e1100 */
.L_x_230:
[----:B------:R-:W-:Y:S05]  /*a7d0*/  BSYNC B1 ;  /* 0x0000000000017941 */ /* 0x000fea0003800000 */
.L_x_229:
[----:B------:R-:W2:Y:S01]  /*a7e0*/  LDL.LU R2, [R1] ;  /* 0x0000000001027983 */ /* 0x000ea20000300800 */
[----:B-----5:R-:W-:Y:S01]  /*a7f0*/  LOP3.LUT R0, R0, 0xff, RZ, 0xc0, !PT ;  /* 0x000000ff00007812 */ /* 0x020fe200078ec0ff */
[----:B------:R-:W-:Y:S01]  /*a800*/  BSSY B1, `(.L_x_231) ;  /* 0x000000b000017945 */ /* 0x000fe20003800000 */
[----:B------:R-:W-:Y:S02]  /*a810*/  ISETP.LT.OR P2, PT, R41, 0x42, !P1 ;  /* 0x000000422900780c */ /* 0x000fe40004f41670 */
[----:B------:R-:W-:-:S05]  /*a820*/  F2FP.F16.E4M3.UNPACK_B R0, R0 ;  /* 0x00000000ff00723e */ /* 0x000fca00020006ff */
[----:B------:R-:W-:-:S05]  /*a830*/  HADD2.F32 R0, -RZ, R0.H0_H0 ;  /* 0x20000000ff007230 */ /* 0x000fca0000004100 */
[----:B------:R-:W-:-:S04]  /*a840*/  FMUL R0, R0, UR21 ;  /* 0x0000001500007c20 */ /* 0x000fc80008400000 */
[----:B--2---:R-:W-:-:S05]  /*a850*/  FFMA R0, R2, UR20, R0 ;  /* 0x0000001402007c23 */ /* 0x004fca0008000000 */
[----:B0-----:R-:W-:Y:S02]  /*a860*/  F2FP.SATFINITE.E4M3.F32.PACK_AB_MERGE_C R3, RZ, R0, RZ ;  /* 0x00000000ff03723e */ /* 0x001fe400048070ff */
[----:B------:R-:W-:-:S03]  /*a870*/  PRMT R0, RZ, 0x7610, R0 ;  /* 0x00007610ff007816 */ /* 0x000fc60000000000 */
[----:B------:R0:W-:Y:S01]  /*a880*/  @!P3 STG.E.U8 desc[UR14][R30.64+0x40], R3 ;  /* 0x000040031e00b986 */ /* 0x0001e2000c10110e */
[----:B------:R-:W-:Y:S05]  /*a890*/  @P2 BRA `(.L_x_232) ;  /* 0x0000000000042947 */ /* 0x000fea0003800000 */
[----:B------:R2:W5:Y:S02]  /*a8a0*/  LDG.E.U8 R0, desc[UR14][R26.64+0x41] ;  /* 0x0000410e1a007981 */ /* 0x000564000c1e1100 */
.L_x_232:
[----:B------:R-:W-:Y:S05]  /*a8b0*/  BSYNC B1 ;  /* 0x0000000000017941 */ /* 0x000fea0003800000 */
.L_x_231:
[----:B------:R-:W3:Y:S01]  /*a8c0*/  LDL.LU R2, [R1+0x4] ;  /* 0x0000040001027983 */ /* 0x000ee20000300800 */
[----:B-----5:R-:W-:Y:S01]  /*a8d0*/  LOP3.LUT R0, R0, 0xff, RZ, 0xc0, !PT ;  /* 0x000000ff00007812 */ /* 0x020fe200078ec0ff */
[----:B------:R-:W-:Y:S01]  /*a8e0*/  BSSY B1, `(.L_x_233) ;  /* 0x000000b000017945 */ /* 0x000fe20003800000 */
[----:B------:R-:W-:Y:S02]  /*a8f0*/  ISETP.LT.OR P3, PT, R41, 0x49, !P0 ;  /* 0x000000492900780c */ /* 0x000fe40004761670 */
[----:B------:R-:W-:-:S05]  /*a900*/  F2FP.F16.E4M3.UNPACK_B R0, R0 ;  /* 0x00000000ff00723e */ /* 0x000fca00020006ff */
[----:B------:R-:W-:-:S05]  /*a910*/  HADD2.F32 R0, -RZ, R0.H0_H0 ;  /* 0x20000000ff007230 */ /* 0x000fca0000004100 */
[----:B------:R-:W-:-:S04]  /*a920*/  FMUL R0, R0, UR21 ;  /* 0x0000001500007c20 */ /* 0x000fc80008400000 */
[----:B---3--:R-:W-:-:S05]  /*a930*/  FFMA R0, R2, UR20, R0 ;  /* 0x0000001402007c23 */ /* 0x008fca0008000000 */
[----:B0-----:R-:W-:Y:S02]  /*a940*/  F2FP.SATFINITE.E4M3.F32.PACK_AB_MERGE_C R3, RZ, R0, RZ ;  /* 0x00000000ff03723e */ /* 0x001fe400048070ff */
[----:B------:R-:W-:-:S03]  /*a950*/  PRMT R0, RZ, 0x7610, R0 ;  /* 0x00007610ff007816 */ /* 0x000fc60000000000 */
[----:B------:R0:W-:Y:S01]  /*a960*/  @!P2 STG.E.U8 desc[UR14][R30.64+0x41], R3 ;  /* 0x000041031e00a986 */ /* 0x0001e2000c10110e */
[----:B------:R-:W-:Y:S05]  /*a970*/  @P3 BRA `(.L_x_234) ;  /* 0x0000000000043947 */ /* 0x000fea0003800000 */
[----:B------:R3:W5:Y:S02]  /*a980*/  LDG.E.U8 R0, desc[UR14][R24.64+0x48] ;  /* 0x0000480e18007981 */ /* 0x000764000c1e1100 */
.L_x_234:
[----:B------:R-:W-:Y:S05]  /*a990*/  BSYNC B1 ;  /* 0x0000000000017941 */ /* 0x000fea0003800000 */
.L_x_233:
[----:B------:R-:W2:Y:S01]  /*a9a0*/  LDL.LU R2, [R1+0x8] ;  /* 0x0000080001027983 */ /* 0x000ea20000300800 */
        /* <DEDUP_REMOVED lines=12> */
.L_x_236:
[----:B------:R-:W-:Y:S05]  /*aa70*/  BSYNC B1 ;  /* 0x0000000000017941 */ /* 0x000fea0003800000 */
.L_x_235:
        /* <DEDUP_REMOVED lines=13> */
.L_x_238:
[----:B------:R-:W-:Y:S05]  /*ab50*/  BSYNC B1 ;  /* 0x0000000000017941 */ /* 0x000fea0003800000 */
.L_x_237:
        /* <DEDUP_REMOVED lines=13> */
.L_x_240:
[----:B------:R-:W-:Y:S05]  /*ac30*/  BSYNC B1 ;  /* 0x0000000000017941 */ /* 0x000fea0003800000 */
.L_x_239:
        /* <DEDUP_REMOVED lines=13> */
.L_x_242:
[----:B------:R-:W-:Y:S05]  /*ad10*/  BSYNC B1 ;  /* 0x0000000000017941 */ /* 0x000fea0003800000 */
.L_x_241:
        /* <DEDUP_REMOVED lines=13> */
.L_x_244:
[----:B------:R-:W-:Y:S05]  /*adf0*/  BSYNC B1 ;  /* 0x0000000000017941 */ /* 0x000fea0003800000 */
.L_x_243:
        /* <DEDUP_REMOVED lines=13> */
.L_x_246:
[----:B------:R-:W-:Y:S05]  /*aed0*/  BSYNC B1 ;  /* 0x0000000000017941 */ /* 0x000fea0003800000 */
.L_x_245:
        /* <DEDUP_REMOVED lines=13> */
.L_x_248:
[----:B------:R-:W-:Y:S05]  /*afb0*/  BSYNC B1 ;  /* 0x0000000000017941 */ /* 0x000fea0003800000 */
.L_x_247:
        /* <DEDUP_REMOVED lines=13> */
.L_x_250:
[----:B------:R-:W-:Y:S05]  /*b090*/  BSYNC B1 ;  /* 0x0000000000017941 */ /* 0x000fea0003800000 */
.L_x_249:
        /* <DEDUP_REMOVED lines=13> */
.L_x_252:
[----:B------:R-:W-:Y:S05]  /*b170*/  BSYNC B1 ;  /* 0x0000000000017941 */ /* 0x000fea0003800000 */
.L_x_251:
        /* <DEDUP_REMOVED lines=13> */
.L_x_254:
[----:B------:R-:W-:Y:S05]  /*b250*/  BSYNC B1 ;  /* 0x0000000000017941 */ /* 0x000fea0003800000 */
.L_x_253:
        /* <DEDUP_REMOVED lines=13> */
.L_x_256:
[----:B------:R-:W-:Y:S05]  /*b330*/  BSYNC B1 ;  /* 0x0000000000017941 */ /* 0x000fea0003800000 */
.L_x_255:
        /* <DEDUP_REMOVED lines=13> */
.L_x_258:
[----:B------:R-:W-:Y:S05]  /*b410*/  BSYNC B1 ;  /* 0x0000000000017941 */ /* 0x000fea0003800000 */
.L_x_257:
        /* <DEDUP_REMOVED lines=13> */
.L_x_260:
[----:B------:R-:W-:Y:S05]  /*b4f0*/  BSYNC B1 ;  /* 0x0000000000017941 */ /* 0x000fea0003800000 */
.L_x_259:
        /* <DEDUP_REMOVED lines=13> */
.L_x_262:
[----:B------:R-:W-:Y:S05]  /*b5d0*/  BSYNC B1 ;  /* 0x0000000000017941 */ /* 0x000fea0003800000 */
.L_x_261:
        /* <DEDUP_REMOVED lines=13> */
.L_x_264:
[----:B------:R-:W-:Y:S05]  /*b6b0*/  BSYNC B1 ;  /* 0x0000000000017941 */ /* 0x000fea0003800000 */
.L_x_263:
        /* <DEDUP_REMOVED lines=13> */
.L_x_266:
[----:B------:R-:W-:Y:S05]  /*b790*/  BSYNC B1 ;  /* 0x0000000000017941 */ /* 0x000fea0003800000 */
.L_x_265:
        /* <DEDUP_REMOVED lines=13> */
.L_x_268:
[----:B------:R-:W-:Y:S05]  /*b870*/  BSYNC B1 ;  /* 0x0000000000017941 */ /* 0x000fea0003800000 */
.L_x_267:
        /* <DEDUP_REMOVED lines=13> */
.L_x_270:
[----:B------:R-:W-:Y:S05]  /*b950*/  BSYNC B1 ;  /* 0x0000000000017941 */ /* 0x000fea0003800000 */
.L_x_269:
        /* <DEDUP_REMOVED lines=13> */
.L_x_272:
[----:B------:R-:W-:Y:S05]  /*ba30*/  BSYNC B1 ;  /* 0x0000000000017941 */ /* 0x000fea0003800000 */
.L_x_271:
        /* <DEDUP_REMOVED lines=13> */
.L_x_274:
[----:B------:R-:W-:Y:S05]  /*bb10*/  BSYNC B1 ;  /* 0x0000000000017941 */ /* 0x000fea0003800000 */
.L_x_273:
        /* <DEDUP_REMOVED lines=13> */
.L_x_276:
[----:B------:R-:W-:Y:S05]  /*bbf0*/  BSYNC B1 ;  /* 0x0000000000017941 */ /* 0x000fea0003800000 */
.L_x_275:
        /* <DEDUP_REMOVED lines=13> */
.L_x_278:
[----:B------:R-:W-:Y:S05]  /*bcd0*/  BSYNC B1 ;  /* 0x0000000000017941 */ /* 0x000fea0003800000 */
.L_x_277:
        /* <DEDUP_REMOVED lines=13> */
.L_x_280:
[----:B------:R-:W-:Y:S05]  /*bdb0*/  BSYNC B1 ;  /* 0x0000000000017941 */ /* 0x000fea0003800000 */
.L_x_279:
        /* <DEDUP_REMOVED lines=13> */
.L_x_282:
[----:B------:R-:W-:Y:S05]  /*be90*/  BSYNC B1 ;  /* 0x0000000000017941 */ /* 0x000fea0003800000 */
.L_x_281:
        /* <DEDUP_REMOVED lines=13> */
.L_x_284:
[----:B------:R-:W-:Y:S05]  /*bf70*/  BSYNC B1 ;  /* 0x0000000000017941 */ /* 0x000fea0003800000 */
.L_x_283:
        /* <DEDUP_REMOVED lines=13> */
.L_x_286:
[----:B------:R-:W-:Y:S05]  /*c050*/  BSYNC B1 ;  /* 0x0000000000017941 */ /* 0x000fea0003800000 */
.L_x_285:
        /* <DEDUP_REMOVED lines=13> */
.L_x_288:
[----:B------:R-:W-:Y:S05]  /*c130*/  BSYNC B1 ;  /* 0x0000000000017941 */ /* 0x000fea0003800000 */
.L_x_287:
[----:B------:R-:W-:Y:S05]  /*c140*/  @P1 BRA `(.L_x_289) ;  /* 0x0000002000ac1947 */ /* 0x000fea0003800000 */
[----:B------:R-:W2:Y:S01]  /*c150*/  LDL.LU R2, [R1+0x74] ;  /* 0x0000740001027983 */ /* 0x000ea20000300800 */
[----:B-----5:R-:W-:-:S04]  /*c160*/  LOP3.LUT R0, R0, 0xff, RZ, 0xc0, !PT ;  /* 0x000000ff00007812 */ /* 0x020fc800078ec0ff */
[----:B------:R-:W-:-:S05]  /*c170*/  F2FP.F16.E4M3.UNPACK_B R0, R0 ;  /* 0x00000000ff00723e */ /* 0x000fca00020006ff */
[----:B------:R-:W-:-:S05]  /*c180*/  HADD2.F32 R0, -RZ, R0.H0_H0 ;  /* 0x20000000ff007230 */ /* 0x000fca0000004100 */
[----:B------:R-:W-:-:S04]  /*c190*/  FMUL R0, R0, UR21 ;  /* 0x0000001500007c20 */ /* 0x000fc80008400000 */
[----:B--2---:R-:W-:-:S05]  /*c1a0*/  FFMA R0, R2, UR20, R0 ;  /* 0x0000001402007c23 */ /* 0x004fca0008000000 */
[----:B0-----:R-:W-:-:S05]  /*c1b0*/  F2FP.SATFINITE.E4M3.F32.PACK_AB_MERGE_C R3, RZ, R0, RZ ;  /* 0x00000000ff03723e */ /* 0x001fca00048070ff */
[----:B------:R0:W-:Y:S01]  /*c1c0*/  STG.E.U8 desc[UR14][R30.64+0x79], R3 ;  /* 0x000079031e007986 */ /* 0x0001e2000c10110e */
[----:B------:R-:W-:Y:S05]  /*c1d0*/  BRA `(.L_x_289) ;  /* 0x0000002000887947 */ /* 0x000fea0003800000 */
.L_x_32:
[C---:B------:R-:W-:Y:S01]  /*c1e0*/  ISETP.GE.AND P3, PT, R42.reuse, 0x1, PT ;  /* 0x000000012a00780c */ /* 0x040fe20003f66270 */
[----:B------:R-:W2:Y:S01]  /*c1f0*/  LDL.LU R227, [R1+0x10] ;  /* 0x0000100001e37983 */ /* 0x000ea20000300800 */
[----:B------:R-:W-:Y:S01]  /*c200*/  ISETP.GE.AND P2, PT, R42, 0x9, PT ;  /* 0x000000092a00780c */ /* 0x000fe20003f46270 */
[----:B------:R-:W-:Y:S01]  /*c210*/  FMUL R225, R225, UR20 ;  /* 0x00000014e1e17c20 */ /* 0x000fe20008400000 */
[C---:B------:R-:W-:Y:S01]  /*c220*/  ISETP.LT.OR P0, PT, R41.reuse, 0x1, !P3 ;  /* 0x000000012900780c */ /* 0x040fe20005f01670 */
[----:B------:R-:W-:Y:S01]  /*c230*/  FMUL R226, R226, UR20 ;  /* 0x00000014e2e27c20 */ /* 0x000fe20008400000 */
[----:B------:R-:W-:Y:S01]  /*c240*/  ISETP.LT.OR P1, PT, R41, 0x2, !P3 ;  /* 0x000000022900780c */ /* 0x000fe20005f21670 */
[----:B------:R-:W-:Y:S01]  /*c250*/  FMUL R223, R223, UR20 ;  /* 0x00000014dfdf7c20 */ /* 0x000fe20008400000 */
[----:B------:R-:W-:Y:S01]  /*c260*/  ISETP.LT.OR P6, PT, R41, 0x2, !P2 ;  /* 0x000000022900780c */ /* 0x000fe200057c1670 */
[----:B------:R-:W-:Y:S01]  /*c270*/  FMUL R224, R224, UR20 ;  /* 0x00000014e0e07c20 */ /* 0x000fe20008400000 */
[----:B------:R-:W-:-:S02]  /*c280*/  F2FP.SATFINITE.E4M3.F32.PACK_AB_MERGE_C R33, RZ, R226, RZ ;  /* 0x000000e2ff21723e */ /* 0x000fc400048070ff */
[----:B------:R-:W-:Y:S01]  /*c290*/  F2FP.SATFINITE.E4M3.F32.PACK_AB_MERGE_C R225, RZ, R225, RZ ;  /* 0x000000e1ffe1723e */ /* 0x000fe200048070ff */
[----:B------:R-:W-:Y:S01]  /*c2a0*/  FMUL R222, R222, UR20 ;  /* 0x00000014dede7c20 */ /* 0x000fe20008400000 */
[----:B------:R-:W-:Y:S01]  /*c2b0*/  ISETP.LT.OR P5, PT, R41, 0x1, !P2 ;  /* 0x000000012900780c */ /* 0x000fe200057a1670 */
[----:B------:R-:W-:Y:S01]  /*c2c0*/  FMUL R221, R221, UR20 ;  /* 0x00000014dddd7c20 */ /* 0x000fe20008400000 */
[----:B------:R-:W-:Y:S01]  /*c2d0*/  F2FP.SATFINITE.E4M3.F32.PACK_AB_MERGE_C R223, RZ, R223, RZ ;  /* 0x000000dfffdf723e */ /* 0x000fe200048070ff */
[----:B------:R0:W-:Y:S01]  /*c2e0*/  @!P0 STG.E.U8 desc[UR14][R24.64], R33 ;  /* 0x0000002118008986 */ /* 0x0001e2000c10110e */
[----:B------:R-:W-:-:S03]  /*c2f0*/  ISETP.LT.OR P0, PT, R41, 0x9, !P3 ;  /* 0x000000092900780c */ /* 0x000fc60005f01670 */
[----:B------:R-:W-:Y:S01]  /*c300*/  @!P1 STG.E.U8 desc[UR14][R24.64+0x1], R225 ;  /* 0x000001e118009986 */ /* 0x000fe2000c10110e */
[----:B------:R-:W-:-:S03]  /*c310*/  ISETP.LT.OR P1, PT, R41, 0xa, !P3 ;  /* 0x0000000a2900780c */ /* 0x000fc60005f21670 */
[----:B------:R-:W-:Y:S01]  /*c320*/  @!P6 STG.E.U8 desc[UR14][R26.64+0x1], R223 ;  /* 0x000001df1a00e986 */ /* 0x000fe2000c10110e */
[----:B------:R-:W-:Y:S01]  /*c330*/  ISETP.LT.OR P6, PT, R41, 0xa, !P2 ;  /* 0x0000000a2900780c */ /* 0x000fe200057c1670 */
[----:B------:R-:W-:Y:S01]  /*c340*/  FMUL R219, R219, UR20 ;  /* 0x00000014dbdb7c20 */ /* 0x000fe20008400000 */
[----:B------:R-:W-:Y:S01]  /*c350*/  F2FP.SATFINITE.E4M3.F32.PACK_AB_MERGE_C R35, RZ, R224, RZ ;  /* 0x000000e0ff23723e */ /* 0x000fe200048070ff */
[----:B------:R-:W-:Y:S01]  /*c360*/  FMUL R220, R220, UR20 ;  /* 0x00000014dcdc7c20 */ /* 0x000fe20008400000 */
[----:B0-----:R-:W-:Y:S01]  /*c370*/  F2FP.SATFINITE.E4M3.F32.PACK_AB_MERGE_C R33, RZ, R222, RZ ;  /* 0x000000deff21723e */ /* 0x001fe200048070ff */
[----:B------:R-:W-:Y:S01]  /*c380*/  FMUL R218, R218, UR20 ;  /* 0x00000014dada7c20 */ /* 0x000fe20008400000 */
[----:B------:R-:W-:Y:S01]  /*c390*/  F2FP.SATFINITE.E4M3.F32.PACK_AB_MERGE_C R221, RZ, R221, RZ ;  /* 0x000000ddffdd723e */ /* 0x000fe200048070ff */
[----:B------:R0:W-:Y:S01]  /*c3a0*/  @!P5 STG.E.U8 desc[UR14][R26.64], R35 ;  /* 0x000000231a00d986 */ /* 0x0001e2000c10110e */
[C---:B------:R-:W-:Y:S02]  /*c3b0*/  ISETP.LT.OR P5, PT, R41.reuse, 0x9, !P2 ;  /* 0x000000092900780c */ /* 0x040fe400057a1670 */
        /* <DEDUP_REMOVED lines=8> */
[----:B0-----:R-:W-:Y:S01]  /*c440*/  F2FP.SATFINITE.E4M3.F32.PACK_AB_MERGE_C R35, RZ, R220, RZ ;  /* 0x000000dcff23723e */ /* 0x001fe200048070ff */
[----:B------:R-:W-:Y:S01]  /*c450*/  FMUL R215, R215, UR20 ;  /* 0x00000014d7d77c20 */ /* 0x000fe20008400000 */
[----:B------:R-:W4:Y:S01]  /*c460*/  LDL.LU R226, [R1+0xc] ;  /* 0x00000c0001e27983 */ /* 0x000f220000300800 */
[----:B---3--:R-:W-:Y:S02]  /*c470*/  F2FP.SATFINITE.E4M3.F32.PACK_AB_MERGE_C R33, RZ, R218, RZ ;  /* 0x000000daff21723e */ /* 0x008fe400048070ff */
[----:B------:R-:W-:Y:S01]  /*c480*/  F2FP.SATFINITE.E4M3.F32.PACK_AB_MERGE_C R217, RZ, R217, RZ ;  /* 0x000000d9ffd9723e */ /* 0x000fe200048070ff */
[----:B------:R0:W-:Y:S01]  /*c490*/  @!P5 STG.E.U8 desc[UR14][R26.64+0x8], R35 ;  /* 0x000008231a00d986 */ /* 0x0001e2000c10110e */
[----:B------:R-:W-:-:S02]  /*c4a0*/  ISETP.LT.OR P5, PT, R41, 0x11, !P2 ;  /* 0x000000112900780c */ /* 0x000fc400057a1670 */
[----:B------:R-:W-:Y:S01]  /*c4b0*/  F2FP.SATFINITE.E4M3.F32.PACK_AB_MERGE_C R215, RZ, R215, RZ ;  /* 0x000000d7ffd7723e */ /* 0x000fe200048070ff */
[----:B------:R-:W3:Y:S01]  /*c4c0*/  LDL.LU R224, [R1+0x8] ;  /* 0x0000080001e07983 */ /* 0x000ee20000300800 */
[----:B------:R-:W-:-:S03]  /*c4d0*/  FMUL R216, R216, UR20 ;  /* 0x00000014d8d87c20 */ /* 0x000fc60008400000 */
[----:B------:R-:W4:Y:S04]  /*c4e0*/  LDL.LU R225, [R1+0x4] ;  /* 0x0000040001e17983 */ /* 0x000f280000300800 */
[----:B------:R-:W3:Y:S01]  /*c4f0*/  LDL.LU R223, [R1] ;  /* 0x0000000001df7983 */ /* 0x000ee20000300800 */
[----:B0-----:R-:W-:Y:S01]  /*c500*/  F2FP.SATFINITE.E4M3.F32.PACK_AB_MERGE_C R35, RZ, R216, RZ ;  /* 0x000000d8ff23723e */ /* 0x001fe200048070ff */
[----:B------:R-:W-:Y:S01]  /*c510*/  FMUL R214, R214, UR20 ;  /* 0x00000014d6d67c20 */ /* 0x000fe20008400000 */
[----:B------:R-:W-:Y:S01]  /*c520*/  FMUL R213, R213, UR20 ;  /* 0x00000014d5d57c20 */ /* 0x000fe20008400000 */
[----:B------:R0:W-:Y:S01]  /*c530*/  @!P0 STG.E.U8 desc[UR14][R24.64+0x10], R33 ;  /* 0x0000102118008986 */ /* 0x0001e2000c10110e */
[----:B------:R-:W-:Y:S01]  /*c540*/  ISETP.LT.OR P0, PT, R41, 0x19, !P3 ;  /* 0x000000192900780c */ /* 0x000fe20005f01670 */
[----:B------:R-:W-:Y:S01]  /*c550*/  FMUL R211, R211, UR20 ;  /* 0x00000014d3d37c20 */ /* 0x000fe20008400000 */
[----:B------:R-:W-:Y:S01]  /*c560*/  FMUL R212, R212, UR20 ;  /* 0x00000014d4d47c20 */ /* 0x000fe20008400000 */
[----:B------:R-:W-:Y:S01]  /*c570*/  @!P1 STG.E.U8 desc[UR14][R24.64+0x11], R217 ;  /* 0x000011d918009986 */ /* 0x000fe2000c10110e */
[C---:B------:R-:W-:Y:S01]  /*c580*/  ISETP.LT.OR P1, PT, R41.reuse, 0x1a, !P3 ;  /* 0x0000001a2900780c */ /* 0x040fe20005f21670 */
[----:B------:R-:W-:Y:S01]  /*c590*/  FMUL R210, R210, UR20 ;  /* 0x00000014d2d27c20 */ /* 0x000fe20008400000 */
[----:B------:R-:W-:Y:S01]  /*c5a0*/  F2FP.SATFINITE.E4M3.F32.PACK_AB_MERGE_C R213, RZ, R213, RZ ;  /* 0x000000d5ffd5723e */ /* 0x000fe200048070ff */
[----:B------:R-:W-:Y:S01]  /*c5b0*/  @!P6 STG.E.U8 desc[UR14][R26.64+0x11], R215 ;  /* 0x000011d71a00e986 */ /* 0x000fe2000c10110e */
[----:B------:R-:W-:Y:S01]  /*c5c0*/  ISETP.LT.OR P6, PT, R41, 0x1a, !P2 ;  /* 0x0000001a2900780c */ /* 0x000fe200057c1670 */
[----:B------:R-:W-:Y:S01]  /*c5d0*/  FMUL R209, R209, UR20 ;  /* 0x00000014d1d17c20 */ /* 0x000fe20008400000 */
[----:B------:R-:W-:Y:S01]  /*c5e0*/  F2FP.SATFINITE.E4M3.F32.PACK_AB_MERGE_C R211, RZ, R211, RZ ;  /* 0x000000d3ffd3723e */ /* 0x000fe200048070ff */
[----:B------:R1:W-:Y:S01]  /*c5f0*/  @!P5 STG.E.U8 desc[UR14][R26.64+0x10], R35 ;  /* 0x000010231a00d986 */ /* 0x0003e2000c10110e */
[----:B0-----:R-:W-:Y:S01]  /*c600*/  F2FP.SATFINITE.E4M3.F32.PACK_AB_MERGE_C R33, RZ, R214, RZ ;  /* 0x000000d6ff21723e */ /* 0x001fe200048070ff */
[----:B------:R-:W-:Y:S01]  /*c610*/  FMUL R207, R207, UR20 ;  /* 0x00000014cfcf7c20 */ /* 0x000fe20008400000 */
[C---:B------:R-:W-:Y:S01]  /*c620*/  ISETP.LT.OR P5, PT, R41.reuse, 0x19, !P2 ;  /* 0x000000192900780c */ /* 0x040fe200057a1670 */
[----:B------:R-:W-:Y:S01]  /*c630*/  FMUL R208, R208, UR20 ;  /* 0x00000014d0d07c20 */ /* 0x000fe20008400000 */
[----:B------:R-:W-:Y:S01]  /*c640*/  F2FP.SATFINITE.E4M3.F32.PACK_AB_MERGE_C R209, RZ, R209, RZ ;  /* 0x000000d1ffd1723e */ /* 0x000fe200048070ff */
[----:B------:R0:W-:Y:S01]  /*c650*/  @!P0 STG.E.U8 desc[UR14][R24.64+0x18], R33 ;  /* 0x0000182118008986 */ /* 0x0001e2000c10110e */
[C---:B------:R-:W-:Y:S01]  /*c660*/  ISETP.LT.OR P0, PT, R41.reuse, 0x21, !P3 ;  /* 0x000000212900780c */ /* 0x040fe20005f01670 */
[----:B------:R-:W-:Y:S01]  /*c670*/  FMUL R206, R206, UR20 ;  /* 0x00000014cece7c20 */ /* 0x000fe20008400000 */
[----:B------:R-:W-:Y:S01]  /*c680*/  F2FP.SATFINITE.E4M3.F32.PACK_AB_MERGE_C R207, RZ, R207, RZ ;  /* 0x000000cfffcf723e */ /* 0x000fe200048070ff */
[----:B------:R-:W-:Y:S01]  /*c690*/  @!P1 STG.E.U8 desc[UR14][R24.64+0x19], R213 ;  /* 0x000019d518009986 */ /* 0x000fe2000c10110e */
[----:B------:R-:W-:Y:S01]  /*c6a0*/  ISETP.LT.OR P1, PT, R41, 0x22, !P3 ;  /* 0x000000222900780c */ /* 0x000fe20005f21670 */
[----:B------:R-:W-:Y:S01]  /*c6b0*/  FMUL R205, R205, UR20 ;  /* 0x00000014cdcd7c20 */ /* 0x000fe20008400000 */
[----:B-1----:R-:W-:Y:S01]  /*c6c0*/  F2FP.SATFINITE.E4M3.F32.PACK_AB_MERGE_C R35, RZ, R212, RZ ;  /* 0x000000d4ff23723e */ /* 0x002fe200048070ff */
        /* <DEDUP_REMOVED lines=11> */
[----:B------:R-:W-:Y:S01]  /*c780*/  ISETP.LT.OR P0, PT, R41, 0x29, !P3 ;  /* 0x000000292900780c */ /* 0x000fe20005f01670 */
[----:B------:R-:W-:Y:S01]  /*c790*/  FMUL R201, R201, UR20 ;  /* 0x00000014c9c97c20 */ /* 0x000fe20008400000 */
[----:B------:R-:W-:Y:S01]  /*c7a0*/  FMUL R199, R199, UR20 ;  /* 0x00000014c7c77c20 */ /* 0x000fe20008400000 */
[----:B------:R-:W-:Y:S01]  /*c7b0*/  @!P1 STG.E.U8 desc[UR14][R24.64+0x21], R209 ;  /* 0x000021d118009986 */ /* 0x000fe2000c10110e */
[C---:B------:R-:W-:Y:S01]  /*c7c0*/  ISETP.LT.OR P1, PT, R41.reuse, 0x2a, !P3 ;  /* 0x0000002a2900780c */ /* 0x040fe20005f21670 */
        /* <DEDUP_REMOVED lines=9> */
[----:B------:R-:W-:Y:S01]  /*c860*/  ISETP.LT.OR P5, PT, R41, 0x29, !P2 ;  /* 0x000000292900780c */ /* 0x000fe200057a1670 */
[----:B------:R-:W-:Y:S01]  /*c870*/  FMUL R195, R195, UR20 ;  /* 0x00000014c3c37c20 */ /* 0x000fe20008400000 */
[----:B------:R-:W-:Y:S01]  /*c880*/  F2FP.SATFINITE.E4M3.F32.PACK_AB_MERGE_C R199, RZ, R199, RZ ;  /* 0x000000c7ffc7723e */ /* 0x000fe200048070ff */
[----:B------:R0:W-:Y:S01]  /*c890*/  @!P0 STG.E.U8 desc[UR14][R24.64+0x28], R33 ;  /* 0x0000282118008986 */ /* 0x0001e2000c10110e */
[C---:B------:R-:W-:Y:S01]  /*c8a0*/  ISETP.LT.OR P0, PT, R41.reuse, 0x31, !P3 ;  /* 0x000000312900780c */ /* 0x040fe20005f01670 */
[----:B------:R-:W-:Y:S01]  /*c8b0*/  FMUL R196, R196, UR20 ;  /* 0x00000014c4c47c20 */ /* 0x000fe20008400000 */
[----:B------:R-:W-:Y:S01]  /*c8c0*/  F2FP.SATFINITE.E4M3.F32.PACK_AB_MERGE_C R197, RZ, R197, RZ ;  /* 0x000000c5ffc5723e */ /* 0x000fe200048070ff */
        /* <DEDUP_REMOVED lines=59> */
[C---:B------:R-:W-:Y:S01]  /*cc80*/  ISETP.LT.OR P6, PT, R41.reuse, 0x4a, !P2 ;  /* 0x0000004a2900780c */ /* 0x040fe200057c1670 */
        /* <DEDUP_REMOVED lines=57> */
[----:B------:R-:W-:Y:S01]  /*d020*/  ISETP.LT.OR P5, PT, R41, 0x61, !P3 ;  /* 0x000000612900780c */ /* 0x000fe20005fa1670 */
[----:B------:R-:W-:Y:S01]  /*d030*/  FMUL R161, R161, UR20 ;  /* 0x00000014a1a17c20 */ /* 0x000fe20008400000 */
[----:B0-----:R-:W-:Y:S01]  /*d040*/  F2FP.SATFINITE.E4M3.F32.PACK_AB_MERGE_C R33, RZ, R178, RZ ;  /* 0x000000b2ff21723e */ /* 0x001fe200048070ff */
[----:B------:R-:W-:Y:S01]  /*d050*/  FMUL R160, R160, UR20 ;  /* 0x00000014a0a07c20 */ /* 0x000fe20008400000 */
[----:B------:R-:W-:Y:S01]  /*d060*/  FMUL R159, R159, UR20 ;  /* 0x000000149f9f7c20 */ /* 0x000fe20008400000 */
[----:B------:R-:W-:Y:S01]  /*d070*/  FMUL R157, R157, UR20 ;  /* 0x000000149d9d7c20 */ /* 0x000fe20008400000 */
[----:B------:R-:W-:Y:S01]  /*d080*/  F2FP.SATFINITE.E4M3.F32.PACK_AB_MERGE_C R161, RZ, R161, RZ ;  /* 0x000000a1ffa1723e */ /* 0x000fe200048070ff */
[----:B------:R-:W-:Y:S01]  /*d090*/  FMUL R158, R158, UR20 ;  /* 0x000000149e9e7c20 */ /* 0x000fe20008400000 */
[----:B------:R-:W-:Y:S01]  /*d0a0*/  FMUL R156, R156, UR20 ;  /* 0x000000149c9c7c20 */ /* 0x000fe20008400000 */
[----:B------:R-:W-:Y:S01]  /*d0b0*/  @!P6 STG.E.U8 desc[UR14][R24.64+0x61], R177 ;  /* 0x000061b11800e986 */ /* 0x000fe2000c10110e */
[----:B------:R-:W-:Y:S01]  /*d0c0*/  ISETP.LT.OR P6, PT, R41, 0x69, !P3 ;  /* 0x000000692900780c */ /* 0x000fe20005fc1670 */
[----:B------:R-:W-:Y:S01]  /*d0d0*/  FMUL R155, R155, UR20 ;  /* 0x000000149b9b7c20 */ /* 0x000fe20008400000 */
[----:B-1----:R-:W-:Y:S01]  /*d0e0*/  F2FP.SATFINITE.E4M3.F32.PACK_AB_MERGE_C R35, RZ, R176, RZ ;  /* 0x000000b0ff23723e */ /* 0x002fe200048070ff */
[----:B------:R0:W-:Y:S01]  /*d0f0*/  @!P5 STG.E.U8 desc[UR14][R24.64+0x60], R33 ;  /* 0x000060211800d986 */ /* 0x0001e2000c10110e */
        /* <DEDUP_REMOVED lines=16> */
[----:B-1----:R-:W-:Y:S01]  /*d200*/  F2FP.SATFINITE.E4M3.F32.PACK_AB_MERGE_C R35, RZ, R170, RZ ;  /* 0x000000aaff23723e */ /* 0x002fe200048070ff */
[----:B------:R-:W-:Y:S01]  /*d210*/  @!P0 STG.E.U8 desc[UR14][R24.64+0x69], R173 ;  /* 0x000069ad18008986 */ /* 0x000fe2000c10110e */
        /* <DEDUP_REMOVED lines=12> */
[----:B------:R-:W-:Y:S01]  /*d2e0*/  ISETP.LT.OR P6, PT, R41, 0x79, !P3 ;  /* 0x000000792900780c */ /* 0x000fe20005fc1670 */
[----:B------:R-:W-:Y:S01]  /*d2f0*/  FMUL R17, R17, UR20 ;  /* 0x0000001411117c20 */ /* 0x000fe20008400000 */
[----:B------:R-:W-:Y:S01]  /*d300*/  ISETP.LT.OR P3, PT, R41, 0x7a, !P3 ;  /* 0x0000007a2900780c */ /* 0x000fe20005f61670 */
[----:B------:R-:W-:Y:S01]  /*d310*/  @!P0 STG.E.U8 desc[UR14][R24.64+0x71], R169 ;  /* 0x000071a918008986 */ /* 0x000fe2000c10110e */
[----:B0-----:R-:W-:Y:S01]  /*d320*/  F2FP.SATFINITE.E4M3.F32.PACK_AB_MERGE_C R33, RZ, R168, RZ ;  /* 0x000000a8ff21723e */ /* 0x001fe200048070ff */
[----:B------:R-:W-:Y:S01]  /*d330*/  FMUL R18, R18, UR20 ;  /* 0x0000001412127c20 */ /* 0x000fe20008400000 */
[----:B------:R-:W-:Y:S01]  /*d340*/  ISETP.GE.AND P0, PT, R42, 0x89, PT ;  /* 0x000000892a00780c */ /* 0x000fe20003f06270 */
[----:B------:R-:W-:Y:S01]  /*d350*/  FMUL R16, R16, UR20 ;  /* 0x0000001410107c20 */ /* 0x000fe20008400000 */
[----:B------:R-:W-:Y:S01]  /*d360*/  F2FP.SATFINITE.E4M3.F32.PACK_AB_MERGE_C R21, RZ, R21, RZ ;  /* 0x00000015ff15723e */ /* 0x000fe200048070ff */
[----:B------:R0:W-:Y:S01]  /*d370*/  @!P1 STG.E.U8 desc[UR14][R26.64+0x70], R33 ;  /* 0x000070211a009986 */ /* 0x0001e2000c10110e */
[----:B------:R-:W-:Y:S01]  /*d380*/  ISETP.GE.AND P1, PT, R42, 0x81, PT ;  /* 0x000000812a00780c */ /* 0x000fe20003f26270 */
[----:B------:R-:W-:Y:S01]  /*d390*/  FMUL R15, R15, UR20 ;  /* 0x000000140f0f7c20 */ /* 0x000fe20008400000 */
[----:B-1----:R-:W-:Y:S01]  /*d3a0*/  F2FP.SATFINITE.E4M3.F32.PACK_AB_MERGE_C R35, RZ, R166, RZ ;  /* 0x000000a6ff23723e */ /* 0x002fe200048070ff */
[----:B------:R-:W-:Y:S01]  /*d3b0*/  @!P5 STG.E.U8 desc[UR14][R26.64+0x71], R167 ;  /* 0x000071a71a00d986 */ /* 0x000fe2000c10110e */
[----:B------:R-:W-:Y:S01]  /*d3c0*/  ISETP.LT.OR P5, PT, R41, 0x79, !P2 ;  /* 0x000000792900780c */ /* 0x000fe200057a1670 */
[----:B------:R-:W-:Y:S01]  /*d3d0*/  FMUL R13, R13, UR20 ;  /* 0x000000140d0d7c20 */ /* 0x000fe20008400000 */
[C---:B------:R-:W-:Y:S01]  /*d3e0*/  ISETP.LT.OR P2, PT, R41.reuse, 0x7a, !P2 ;  /* 0x0000007a2900780c */ /* 0x040fe20005741670 */
        /* <DEDUP_REMOVED lines=9> */
[----:B------:R-:W-:Y:S01]  /*d480*/  F2FP.SATFINITE.E4M3.F32.PACK_AB_MERGE_C R17, RZ, R17, RZ ;  /* 0x00000011ff11723e */ /* 0x000fe200048070ff */
[----:B------:R-:W-:Y:S01]  /*d490*/  @!P5 STG.E.U8 desc[UR14][R26.64+0x78], R37 ;  /* 0x000078251a00d986 */ /* 0x000fe2000c10110e */
[----:B------:R-:W-:Y:S01]  /*d4a0*/  ISETP.LT.OR P5, PT, R41, 0x1, !P0 ;  /* 0x000000012900780c */ /* 0x000fe200047a1670 */
[----:B------:R-:W-:Y:S01]  /*d4b0*/  FMUL R9, R9, UR20 ;  /* 0x0000001409097c20 */ /* 0x000fe20008400000 */
[----:B------:R-:W-:Y:S01]  /*d4c0*/  F2FP.SATFINITE.E4M3.F32.PACK_AB_MERGE_C R15, RZ, R15, RZ ;  /* 0x0000000fff0f723e */ /* 0x000fe200048070ff */
[----:B------:R0:W-:Y:S01]  /*d4d0*/  @!P2 STG.E.U8 desc[UR14][R26.64+0x79], R163 ;  /* 0x000079a31a00a986 */ /* 0x0001e2000c10110e */
[C---:B------:R-:W-:Y:S01]  /*d4e0*/  ISETP.LT.OR P2, PT, R41.reuse, 0xa, !P1 ;  /* 0x0000000a2900780c */ /* 0x040fe20004f41670 */
        /* <DEDUP_REMOVED lines=9> */
[----:B------:R-:W-:Y:S01]  /*d580*/  F2FP.SATFINITE.E4M3.F32.PACK_AB_MERGE_C R11, RZ, R11, RZ ;  /* 0x0000000bff0b723e */ /* 0x000fe200048070ff */
[----:B------:R2:W-:Y:S01]  /*d590*/  @!P5 STG.E.U8 desc[UR14][R30.64], R33 ;  /* 0x000000211e00d986 */ /* 0x0005e2000c10110e */
[----:B------:R-:W-:Y:S01]  /*d5a0*/  ISETP.LT.OR P5, PT, R41, 0x9, !P0 ;  /* 0x000000092900780c */ /* 0x000fe200047a1670 */
[----:B------:R-:W-:Y:S01]  /*d5b0*/  FMUL R5, R5, UR20 ;  /* 0x0000001405057c20 */ /* 0x000fe20008400000 */
[----:B0-----:R-:W-:Y:S01]  /*d5c0*/  F2FP.SATFINITE.E4M3.F32.PACK_AB_MERGE_C R27, RZ, R156, RZ ;  /* 0x0000009cff1b723e */ /* 0x001fe200048070ff */
[----:B-----5:R-:W-:Y:S01]  /*d5d0*/  FMUL R0, R0, UR20 ;  /* 0x0000001400007c20 */ /* 0x020fe20008400000 */
[----:B------:R-:W-:Y:S01]  /*d5e0*/  F2FP.SATFINITE.E4M3.F32.PACK_AB_MERGE_C R9, RZ, R9, RZ ;  /* 0x00000009ff09723e */ /* 0x000fe200048070ff */
[----:B------:R-:W-:Y:S01]  /*d5f0*/  FMUL R6, R6, UR20 ;  /* 0x0000001406067c20 */ /* 0x000fe20008400000 */
[----:B------:R-:W-:Y:S01]  /*d600*/  F2FP.SATFINITE.E4M3.F32.PACK_AB_MERGE_C R7, RZ, R7, RZ ;  /* 0x00000007ff07723e */ /* 0x000fe200048070ff */
[----:B------:R-:W4:Y:S01]  /*d610*/  LDL.LU R221, [R1+0x14] ;  /* 0x0000140001dd7983 */ /* 0x000f220000300800 */
[----:B-1----:R-:W-:Y:S01]  /*d620*/  F2FP.SATFINITE.E4M3.F32.PACK_AB_MERGE_C R25, RZ, R158, RZ ;  /* 0x0000009eff19723e */ /* 0x002fe200048070ff */
[----:B------:R-:W-:Y:S01]  /*d630*/  FMUL R2, R2, UR20 ;  /* 0x0000001402027c20 */ /* 0x000fe20008400000 */
[----:B------:R-:W-:Y:S01]  /*d640*/  F2FP.SATFINITE.E4M3.F32.PACK_AB_MERGE_C R5, RZ, R5, RZ ;  /* 0x00000005ff05723e */ /* 0x000fe200048070ff */
[----:B------:R-:W-:Y:S01]  /*d650*/  @!P6 STG.E.U8 desc[UR14][R30.64+0x1], R159 ;  /* 0x0000019f1e00e986 */ /* 0x000fe2000c10110e */
[----:B------:R-:W-:Y:S01]  /*d660*/  ISETP.LT.OR P6, PT, R41, 0xa, !P0 ;  /* 0x0000000a2900780c */ /* 0x000fe200047c1670 */
[----:B------:R-:W-:Y:S01]  /*d670*/  FMUL R3, R3, UR20 ;  /* 0x0000001403037c20 */ /* 0x000fe20008400000 */
[----:B--2---:R-:W-:Y:S01]  /*d680*/  F2FP.SATFINITE.E4M3.F32.PACK_AB_MERGE_C R33, RZ, R152, RZ ;  /* 0x00000098ff21723e */ /* 0x004fe200048070ff */
[----:B------:R-:W-:Y:S01]  /*d690*/  @!P2 STG.E.U8 desc[UR14][R28.64+0x9], R157 ;  /* 0x0000099d1c00a986 */ /* 0x000fe2000c10110e */
[----:B------:R-:W-:Y:S01]  /*d6a0*/  ISETP.LT.OR P2, PT, R41, 0x12, !P1 ;  /* 0x000000122900780c */ /* 0x000fe20004f41670 */
[----:B------:R-:W-:-:S02]  /*d6b0*/  FMUL R4, R4, UR20 ;  /* 0x0000001404047c20 */ /* 0x000fc40008400000 */
[----:B------:R0:W-:Y:S01]  /*d6c0*/  @!P3 STG.E.U8 desc[UR14][R28.64+0x8], R25 ;  /* 0x000008191c00b986 */ /* 0x0001e2000c10110e */
[----:B------:R-:W-:-:S03]  /*d6d0*/  ISETP.LT.OR P3, PT, R41, 0x11, !P1 ;  /* 0x000000112900780c */ /* 0x000fc60004f61670 */
[----:B------:R1:W-:Y:S01]  /*d6e0*/  @!P5 STG.E.U8 desc[UR14][R30.64+0x8], R27 ;  /* 0x0000081b1e00d986 */ /* 0x0003e2000c10110e */
[----:B------:R-:W-:-:S03]  /*d6f0*/  ISETP.LT.OR P5, PT, R41, 0x11, !P0 ;  /* 0x000000112900780c */ /* 0x000fc600047a1670 */
[----:B------:R-:W-:Y:S01]  /*d700*/  @!P6 STG.E.U8 desc[UR14][R30.64+0x9], R155 ;  /* 0x0000099b1e00e986 */ /* 0x000fe2000c10110e */
[----:B------:R-:W-:-:S03]  /*d710*/  ISETP.LT.OR P6, PT, R41, 0x12, !P0 ;  /* 0x000000122900780c */ /* 0x000fc600047c1670 */
[----:B------:R-:W-:Y:S01]  /*d720*/  @!P2 STG.E.U8 desc[UR14][R28.64+0x11], R153 ;  /* 0x000011991c00a986 */ /* 0x000fe2000c10110e */
[----:B------:R-:W-:Y:S02]  /*d730*/  ISETP.LT.OR P2, PT, R41, 0x1a, !P1 ;  /* 0x0000001a2900780c */ /* 0x000fe40004f41670 */
[----:B0-----:R-:W-:Y:S01]  /*d740*/  F2FP.SATFINITE.E4M3.F32.PACK_AB_MERGE_C R25, RZ, R154, RZ ;  /* 0x0000009aff19723e */ /* 0x001fe200048070ff */
[----:B------:R-:W2:Y:S01]  /*d750*/  LDL.LU R220, [R1+0x18] ;  /* 0x0000180001dc7983 */ /* 0x000ea20000300800 */
[----:B-1----:R-:W-:-:S03]  /*d760*/  F2FP.SATFINITE.E4M3.F32.PACK_AB_MERGE_C R27, RZ, R20, RZ ;  /* 0x00000014ff1b723e */ /* 0x002fc600048070ff */
[----:B------:R0:W-:Y:S01]  /*d770*/  @!P3 STG.E.U8 desc[UR14][R28.64+0x10], R25 ;  /* 0x000010191c00b986 */ /* 0x0001e2000c10110e */
[----:B------:R-:W-:-:S03]  /*d780*/  ISETP.LT.OR P3, PT, R41, 0x19, !P1 ;  /* 0x000000192900780c */ /* 0x000fc60004f61670 */
[----:B------:R-:W-:Y:S01]  /*d790*/  @!P5 STG.E.U8 desc[UR14][R30.64+0x10], R33 ;  /* 0x000010211e00d986 */ /* 0x000fe2000c10110e */
[----:B------:R-:W-:-:S03]  /*d7a0*/  ISETP.LT.OR P5, PT, R41, 0x19, !P0 ;  /* 0x000000192900780c */ /* 0x000fc600047a1670 */
[----:B------:R1:W-:Y:S01]  /*d7b0*/  @!P6 STG.E.U8 desc[UR14][R30.64+0x11], R23 ;  /* 0x000011171e00e986 */ /* 0x0003e2000c10110e */
[----:B------:R-:W-:-:S03]  /*d7c0*/  ISETP.LT.OR P6, PT, R41, 0x1a, !P0 ;  /* 0x0000001a2900780c */ /* 0x000fc600047c1670 */
[----:B------:R3:W-:Y:S01]  /*d7d0*/  @!P2 STG.E.U8 desc[UR14][R28.64+0x19], R21 ;  /* 0x000019151c00a986 */ /* 0x0007e2000c10110e */
[C---:B------:R-:W-:Y:S02]  /*d7e0*/  ISETP.LT.OR P2, PT, R41.reuse, 0x22, !P1 ;  /* 0x000000222900780c */ /* 0x040fe40004f41670 */
[----:B0-----:R-:W-:Y:S01]  /*d7f0*/  F2FP.SATFINITE.E4M3.F32.PACK_AB_MERGE_C R25, RZ, R22, RZ ;  /* 0x00000016ff19723e */ /* 0x001fe200048070ff */
[----:B------:R-:W2:Y:S04]  /*d800*/  LDL.LU R222, [R1+0x1c] ;  /* 0x00001c0001de7983 */ /* 0x000ea80000300800 */
[----:B------:R-:W-:Y:S01]  /*d810*/  @!P3 STG.E.U8 desc[UR14][R28.64+0x18], R25 ;  /* 0x000018191c00b986 */ /* 0x000fe2000c10110e */
[C---:B------:R-:W-:Y:S02]  /*d820*/  ISETP.LT.OR P3, PT, R41.reuse, 0x21, !P1 ;  /* 0x000000212900780c */ /* 0x040fe40004f61670 */
[----:B-1----:R-:W-:Y:S01]  /*d830*/  F2FP.SATFINITE.E4M3.F32.PACK_AB_MERGE_C R23, RZ, R18, RZ ;  /* 0x00000012ff17723e */ /* 0x002fe200048070ff */
[----:B------:R-:W-:Y:S01]  /*d840*/  @!P5 STG.E.U8 desc[UR14][R30.64+0x18], R27 ;  /* 0x0000181b1e00d986 */ /* 0x000fe2000c10110e */
[----:B------:R-:W-:-:S02]  /*d850*/  ISETP.LT.OR P5, PT, R41, 0x21, !P0 ;  /* 0x000000212900780c */ /* 0x000fc400047a1670 */
[----:B---3--:R-:W-:Y:S01]  /*d860*/  F2FP.SATFINITE.E4M3.F32.PACK_AB_MERGE_C R21, RZ, R16, RZ ;  /* 0x00000010ff15723e */ /* 0x008fe200048070ff */
[----:B------:R0:W-:Y:S01]  /*d870*/  @!P6 STG.E.U8 desc[UR14][R30.64+0x19], R19 ;  /* 0x000019131e00e986 */ /* 0x0001e2000c10110e */
[----:B------:R-:W-:-:S03]  /*d880*/  ISETP.LT.OR P6, PT, R41, 0x22, !P0 ;  /* 0x000000222900780c */ /* 0x000fc600047c1670 */
[----:B------:R1:W-:Y:S01]  /*d890*/  @!P2 STG.E.U8 desc[UR14][R28.64+0x21], R17 ;  /* 0x000021111c00a986 */ /* 0x0003e2000c10110e */
[----:B------:R-:W-:-:S03]  /*d8a0*/  ISETP.LT.OR P2, PT, R41, 0x2a, !P1 ;  /* 0x0000002a2900780c */ /* 0x000fc60004f41670 */
[----:B------:R-:W-:Y:S01]  /*d8b0*/  @!P3 STG.E.U8 desc[UR14][R28.64+0x20], R23 ;  /* 0x000020171c00b986 */ /* 0x000fe2000c10110e */
[----:B------:R-:W-:-:S03]  /*d8c0*/  ISETP.LT.OR P3, PT, R41, 0x29, !P1 ;  /* 0x000000292900780c */ /* 0x000fc60004f61670 */
[----:B------:R-:W-:Y:S01]  /*d8d0*/  @!P5 STG.E.U8 desc[UR14][R30.64+0x20], R21 ;  /* 0x000020151e00d986 */ /* 0x000fe2000c10110e */
[C---:B------:R-:W-:Y:S02]  /*d8e0*/  ISETP.LT.OR P5, PT, R41.reuse, 0x29, !P0 ;  /* 0x000000292900780c */ /* 0x040fe400047a1670 */
[----:B0-----:R-:W-:Y:S01]  /*d8f0*/  F2FP.SATFINITE.E4M3.F32.PACK_AB_MERGE_C R19, RZ, R14, RZ ;  /* 0x0000000eff13723e */ /* 0x001fe200048070ff */
[----:B------:R0:W-:Y:S01]  /*d900*/  @!P6 STG.E.U8 desc[UR14][R30.64+0x21], R15 ;  /* 0x0000210f1e00e986 */ /* 0x0001e2000c10110e */
[C---:B------:R-:W-:Y:S02]  /*d910*/  ISETP.LT.OR P6, PT, R41.reuse, 0x2a, !P0 ;  /* 0x0000002a2900780c */ /* 0x040fe400047c1670 */
[----:B-1----:R-:W-:Y:S01]  /*d920*/  F2FP.SATFINITE.E4M3.F32.PACK_AB_MERGE_C R17, RZ, R12, RZ ;  /* 0x0000000cff11723e */ /* 0x002fe200048070ff */
        /* <DEDUP_REMOVED lines=15> */
[----:B0-----:R-:W-:Y:S02]  /*da20*/  F2FP.SATFINITE.E4M3.F32.PACK_AB_MERGE_C R11, RZ, R6, RZ ;  /* 0x00000006ff0b723e */ /* 0x001fe400048070ff */
[C---:B------:R-:W-:Y:S01]  /*da30*/  ISETP.LT.OR P5, PT, R41.reuse, 0x39, !P0 ;  /* 0x000000392900780c */ /* 0x040fe200047a1670 */
[----:B------:R0:W-:Y:S01]  /*da40*/  @!P6 STG.E.U8 desc[UR14][R30.64+0x31], R7 ;  /* 0x000031071e00e986 */ /* 0x0001e2000c10110e */
[----:B-1----:R-:W-:Y:S02]  /*da50*/  F2FP.SATFINITE.E4M3.F32.PACK_AB_MERGE_C R9, RZ, R4, RZ ;  /* 0x00000004ff09723e */ /* 0x002fe400048070ff */
[----:B------:R-:W-:Y:S01]  /*da60*/  ISETP.LT.OR P6, PT, R41, 0x3a, !P0 ;  /* 0x0000003a2900780c */ /* 0x000fe200047c1670 */
[----:B------:R1:W-:Y:S04]  /*da70*/  @!P2 STG.E.U8 desc[UR14][R28.64+0x39], R5 ;  /* 0x000039051c00a986 */ /* 0x0003e8000c10110e */
[----:B------:R3:W-:Y:S01]  /*da80*/  @!P3 STG.E.U8 desc[UR14][R28.64+0x38], R11 ;  /* 0x0000380b1c00b986 */ /* 0x0007e2000c10110e */
[----:B------:R-:W-:Y:S01]  /*da90*/  FMUL R4, R227, UR20 ;  /* 0x00000014e3047c20 */ /* 0x000fe20008400000 */
[----:B------:R-:W-:-:S02]  /*daa0*/  ISETP.LT.OR P3, PT, R41, 0x41, !P1 ;  /* 0x000000412900780c */ /* 0x000fc40004f61670 */
[----:B0-----:R-:W-:Y:S02]  /*dab0*/  F2FP.SATFINITE.E4M3.F32.PACK_AB_MERGE_C R7, RZ, R3, RZ ;  /* 0x00000003ff07723e */ /* 0x001fe400048070ff */
[----:B-1----:R-:W-:Y:S01]  /*dac0*/  F2FP.SATFINITE.E4M3.F32.PACK_AB_MERGE_C R5, RZ, R0, RZ ;  /* 0x00000000ff05723e */ /* 0x002fe200048070ff */
[----:B------:R-:W-:Y:S01]  /*dad0*/  FMUL R0, R223, UR20 ;  /* 0x00000014df007c20 */ /* 0x000fe20008400000 */
[----:B------:R-:W-:Y:S01]  /*dae0*/  ISETP.LT.OR P2, PT, R41, 0x42, !P1 ;  /* 0x000000422900780c */ /* 0x000fe20004f41670 */
[----:B------:R-:W2:Y:S01]  /*daf0*/  LDL.LU R223, [R1+0x20] ;  /* 0x0000200001df7983 */ /* 0x000ea20000300800 */
[----:B---3--:R-:W-:Y:S02]  /*db00*/  F2FP.SATFINITE.E4M3.F32.PACK_AB_MERGE_C R11, RZ, R2, RZ ;  /* 0x00000002ff0b723e */ /* 0x008fe400048070ff */
[----:B------:R-:W-:Y:S01]  /*db10*/  F2FP.SATFINITE.E4M3.F32.PACK_AB_MERGE_C R13, RZ, R0, RZ ;  /* 0x00000000ff0d723e */ /* 0x000fe200048070ff */
[----:B----4-:R-:W-:Y:S01]  /*db20*/  FMUL R0, R225, UR20 ;  /* 0x00000014e1007c20 */ /* 0x010fe20008400000 */
[----:B------:R-:W-:Y:S01]  /*db30*/  FMUL R2, R224, UR20 ;  /* 0x00000014e0027c20 */ /* 0x000fe20008400000 */
[----:B------:R-:W3:Y:S04]  /*db40*/  LDL.LU R225, [R1+0x24] ;  /* 0x0000240001e17983 */ /* 0x000ee80000300800 */
[----:B------:R-:W4:Y:S01]  /*db50*/  LDL.LU R224, [R1+0x28] ;  /* 0x0000280001e07983 */ /* 0x000f220000300800 */
[----:B------:R-:W-:-:S03]  /*db60*/  FMUL R3, R226, UR20 ;  /* 0x00000014e2037c20 */ /* 0x000fc60008400000 */
[----:B------:R-:W4:Y:S04]  /*db70*/  LDL.LU R226, [R1+0x2c] ;  /* 0x00002c0001e27983 */ /* 0x000f280000300800 */
[----:B------:R-:W4:Y:S04]  /*db80*/  LDL.LU R227, [R1+0x30] ;  /* 0x0000300001e37983 */ /* 0x000f280000300800 */
[----:B------:R-:W-:Y:S01]  /*db90*/  @!P5 STG.E.U8 desc[UR14][R30.64+0x38], R9 ;  /* 0x000038091e00d986 */ /* 0x000fe2000c10110e */
[----:B------:R-:W-:-:S03]  /*dba0*/  ISETP.LT.OR P5, PT, R41, 0x41, !P0 ;  /* 0x000000412900780c */ /* 0x000fc600047a1670 */
[----:B------:R0:W-:Y:S01]  /*dbb0*/  @!P6 STG.E.U8 desc[UR14][R30.64+0x39], R7 ;  /* 0x000039071e00e986 */ /* 0x0001e2000c10110e */
[----:B------:R-:W-:-:S03]  /*dbc0*/  ISETP.LT.OR P6, PT, R41, 0x42, !P0 ;  /* 0x000000422900780c */ /* 0x000fc600047c1670 */
[----:B------:R-:W-:Y:S01]  /*dbd0*/  @!P3 STG.E.U8 desc[UR14][R28.64+0x40], R11 ;  /* 0x0000400b1c00b986 */ /* 0x000fe2000c10110e */
[----:B------:R-:W-:-:S03]  /*dbe0*/  ISETP.LT.OR P3, PT, R41, 0x49, !P1 ;  /* 0x000000492900780c */ /* 0x000fc60004f61670 */
[----:B------:R1:W-:Y:S01]  /*dbf0*/  @!P2 STG.E.U8 desc[UR14][R28.64+0x41], R5 ;  /* 0x000041051c00a986 */ /* 0x0003e2000c10110e */
[----:B0-----:R-:W-:-:S03]  /*dc00*/  F2FP.SATFINITE.E4M3.F32.PACK_AB_MERGE_C R7, RZ, R0, RZ ;  /* 0x00000000ff07723e */ /* 0x001fc600048070ff */
[----:B------:R-:W-:Y:S01]  /*dc10*/  @!P5 STG.E.U8 desc[UR14][R30.64+0x40], R13 ;  /* 0x0000400d1e00d986 */ /* 0x000fe2000c10110e */
[C---:B------:R-:W-:Y:S02]  /*dc20*/  ISETP.LT.OR P2, PT, R41.reuse, 0x4a, !P1 ;  /* 0x0000004a2900780c */ /* 0x040fe40004f41670 */
[----:B-1----:R-:W-:Y:S01]  /*dc30*/  F2FP.SATFINITE.E4M3.F32.PACK_AB_MERGE_C R5, RZ, R2, RZ ;  /* 0x00000002ff05723e */ /* 0x002fe200048070ff */
[----:B------:R0:W-:Y:S01]  /*dc40*/  @!P6 STG.E.U8 desc[UR14][R30.64+0x41], R7 ;  /* 0x000041071e00e986 */ /* 0x0001e2000c10110e */
[C---:B------:R-:W-:Y:S02]  /*dc50*/  ISETP.LT.OR P5, PT, R41.reuse, 0x49, !P0 ;  /* 0x000000492900780c */ /* 0x040fe400047a1670 */
[C---:B------:R-:W-:Y:S01]  /*dc60*/  ISETP.LT.OR P6, PT, R41.reuse, 0x4a, !P0 ;  /* 0x0000004a2900780c */ /* 0x040fe200047c1670 */
[----:B------:R1:W-:Y:S01]  /*dc70*/  @!P3 STG.E.U8 desc[UR14][R28.64+0x48], R5 ;  /* 0x000048051c00b986 */ /* 0x0003e2000c10110e */
[----:B------:R-:W-:Y:S02]  /*dc80*/  ISETP.LT.OR P3, PT, R41, 0x51, !P1 ;  /* 0x000000512900780c */ /* 0x000fe40004f61670 */
[----:B------:R-:W-:-:S02]  /*dc90*/  F2FP.SATFINITE.E4M3.F32.PACK_AB_MERGE_C R9, RZ, R3, RZ ;  /* 0x00000003ff09723e */ /* 0x000fc400048070ff */
[----:B------:R-:W-:-:S03]  /*dca0*/  F2FP.SATFINITE.E4M3.F32.PACK_AB_MERGE_C R11, RZ, R4, RZ ;  /* 0x00000004ff0b723e */ /* 0x000fc600048070ff */
[----:B------:R1:W-:Y:S04]  /*dcb0*/  @!P2 STG.E.U8 desc[UR14][R28.64+0x49], R9 ;  /* 0x000049091c00a986 */ /* 0x0003e8000c10110e */
[----:B------:R-:W-:Y:S01]  /*dcc0*/  @!P5 STG.E.U8 desc[UR14][R30.64+0x48], R11 ;  /* 0x0000480b1e00d986 */ /* 0x000fe2000c10110e */
[----:B------:R-:W-:-:S03]  /*dcd0*/  FMUL R0, R221, UR20 ;  /* 0x00000014dd007c20 */ /* 0x000fc60008400000 */
[----:B------:R-:W4:Y:S02]  /*dce0*/  LDL.LU R221, [R1+0x34] ;  /* 0x0000340001dd7983 */ /* 0x000f240000300800 */
[----:B0-----:R-:W-:-:S05]  /*dcf0*/  F2FP.SATFINITE.E4M3.F32.PACK_AB_MERGE_C R7, RZ, R0, RZ ;  /* 0x00000000ff07723e */ /* 0x001fca00048070ff */
[----:B------:R-:W-:Y:S01]  /*dd00*/  @!P6 STG.E.U8 desc[UR14][R30.64+0x49], R7 ;  /* 0x000049071e00e986 */ /* 0x000fe2000c10110e */
[----:B--2---:R-:W-:-:S03]  /*dd10*/  FMUL R2, R220, UR20 ;  /* 0x00000014dc027c20 */ /* 0x004fc60008400000 */
[----:B------:R-:W2:Y:S02]  /*dd20*/  LDL.LU R220, [R1+0x38] ;  /* 0x0000380001dc7983 */ /* 0x000ea40000300800 */
[----:B-1----:R-:W-:-:S05]  /*dd30*/  F2FP.SATFINITE.E4M3.F32.PACK_AB_MERGE_C R5, RZ, R2, RZ ;  /* 0x00000002ff05723e */ /* 0x002fca00048070ff */
[----:B------:R0:W-:Y:S01]  /*dd40*/  @!P3 STG.E.U8 desc[UR14][R28.64+0x50], R5 ;  /* 0x000050051c00b986 */ /* 0x0001e2000c10110e */
[----:B------:R-:W-:-:S03]  /*dd50*/  FMUL R3, R222, UR20 ;  /* 0x00000014de037c20 */ /* 0x000fc60008400000 */
[----:B------:R-:W2:Y:S02]  /*dd60*/  LDL.LU R222, [R1+0x3c] ;  /* 0x00003c0001de7983 */ /* 0x000ea40000300800 */
[----:B------:R-:W-:Y:S01]  /*dd70*/  F2FP.SATFINITE.E4M3.F32.PACK_AB_MERGE_C R9, RZ, R3, RZ ;  /* 0x00000003ff09723e */ /* 0x000fe200048070ff */
[----:B------:R-:W-:Y:S02]  /*dd80*/  FMUL R0, R223, UR20 ;  /* 0x00000014df007c20 */ /* 0x000fe40008400000 */
[----:B------:R-:W2:Y:S03]  /*dd90*/  LDL.LU R223, [R1+0x40] ;  /* 0x0000400001df7983 */ /* 0x000ea60000300800 */
[----:B------:R-:W-:Y:S01]  /*dda0*/  F2FP.SATFINITE.E4M3.F32.PACK_AB_MERGE_C R13, RZ, R0, RZ ;  /* 0x00000000ff0d723e */ /* 0x000fe200048070ff */
[----:B---3--:R-:W-:Y:S02]  /*ddb0*/  FMUL R2, R225, UR20 ;  /* 0x00000014e1027c20 */ /* 0x008fe40008400000 */
[----:B------:R-:W3:Y:S01]  /*ddc0*/  LDL.LU R225, [R1+0x44] ;  /* 0x0000440001e17983 */ /* 0x000ee20000300800 */
[----:B----4-:R-:W-:-:S03]  /*ddd0*/  FMUL R0, R224, UR20 ;  /* 0x00000014e0007c20 */ /* 0x010fc60008400000 */
[----:B------:R-:W4:Y:S01]  /*dde0*/  LDL.LU R224, [R1+0x48] ;  /* 0x0000480001e07983 */ /* 0x000f220000300800 */
[----:B------:R-:W-:Y:S01]  /*ddf0*/  FMUL R3, R226, UR20 ;  /* 0x00000014e2037c20 */ /* 0x000fe20008400000 */
[----:B0-----:R-:W-:Y:S02]  /*de00*/  F2FP.SATFINITE.E4M3.F32.PACK_AB_MERGE_C R5, RZ, R0, RZ ;  /* 0x00000000ff05723e */ /* 0x001fe400048070ff */
[----:B------:R-:W4:Y:S01]  /*de10*/  LDL.LU R226, [R1+0x4c] ;  /* 0x00004c0001e27983 */ /* 0x000f220000300800 */
[----:B------:R-:W-:-:S03]  /*de20*/  FMUL R0, R227, UR20 ;  /* 0x00000014e3007c20 */ /* 0x000fc60008400000 */
[----:B------:R-:W4:Y:S01]  /*de30*/  LDL.LU R227, [R1+0x50] ;  /* 0x0000500001e37983 */ /* 0x000f220000300800 */
[C---:B------:R-:W-:Y:S02]  /*de40*/  ISETP.LT.OR P2, PT, R41.reuse, 0x52, !P1 ;  /* 0x000000522900780c */ /* 0x040fe40004f41670 */
[C---:B------:R-:W-:Y:S01]  /*de50*/  ISETP.LT.OR P6, PT, R41.reuse, 0x52, !P0 ;  /* 0x000000522900780c */ /* 0x040fe200047c1670 */
[----:B------:R-:W4:Y:S01]  /*de60*/  LDL.LU R219, [R1+0x54] ;  /* 0x0000540001db7983 */ /* 0x000f220000300800 */
[C---:B------:R-:W-:Y:S02]  /*de70*/  ISETP.LT.OR P5, PT, R41.reuse, 0x51, !P0 ;  /* 0x000000512900780c */ /* 0x040fe400047a1670 */
[----:B------:R-:W-:Y:S02]  /*de80*/  ISETP.LT.OR P3, PT, R41, 0x59, !P1 ;  /* 0x000000592900780c */ /* 0x000fe40004f61670 */
[----:B------:R-:W-:Y:S02]  /*de90*/  F2FP.SATFINITE.E4M3.F32.PACK_AB_MERGE_C R7, RZ, R2, RZ ;  /* 0x00000002ff07723e */ /* 0x000fe400048070ff */
[----:B------:R-:W-:-:S03]  /*dea0*/  F2FP.SATFINITE.E4M3.F32.PACK_AB_MERGE_C R11, RZ, R0, RZ ;  /* 0x00000000ff0b723e */ /* 0x000fc600048070ff */
[----:B------:R0:W-:Y:S01]  /*deb0*/  @!P2 STG.E.U8 desc[UR14][R28.64+0x51], R9 ;  /* 0x000051091c00a986 */ /* 0x0001e2000c10110e */
[----:B------:R-:W-:-:S03]  /*dec0*/  ISETP.LT.OR P2, PT, R41, 0x5a, !P1 ;  /* 0x0000005a2900780c */ /* 0x000fc60004f41670 */
[----:B------:R-:W-:Y:S01]  /*ded0*/  @!P6 STG.E.U8 desc[UR14][R30.64+0x51], R7 ;  /* 0x000051071e00e986 */ /* 0x000fe2000c10110e */
[----:B------:R-:W-:-:S03]  /*dee0*/  ISETP.LT.OR P6, PT, R41, 0x5a, !P0 ;  /* 0x0000005a2900780c */ /* 0x000fc600047c1670 */
[----:B------:R-:W-:Y:S01]  /*def0*/  @!P5 STG.E.U8 desc[UR14][R30.64+0x50], R13 ;  /* 0x0000500d1e00d986 */ /* 0x000fe2000c10110e */
[----:B0-----:R-:W-:-:S03]  /*df00*/  F2FP.SATFINITE.E4M3.F32.PACK_AB_MERGE_C R9, RZ, R3, RZ ;  /* 0x00000003ff09723e */ /* 0x001fc600048070ff */
[----:B------:R0:W-:Y:S04]  /*df10*/  @!P3 STG.E.U8 desc[UR14][R28.64+0x58], R5 ;  /* 0x000058051c00b986 */ /* 0x0001e8000c10110e */
[----:B------:R1:W-:Y:S01]  /*df20*/  @!P2 STG.E.U8 desc[UR14][R28.64+0x59], R9 ;  /* 0x000059091c00a986 */ /* 0x0003e2000c10110e */
[----:B------:R-:W-:-:S03]  /*df30*/  FMUL R0, R221, UR20 ;  /* 0x00000014dd007c20 */ /* 0x000fc60008400000 */
[----:B------:R-:W4:Y:S02]  /*df40*/  LDL.LU R221, [R1+0x58] ;  /* 0x0000580001dd7983 */ /* 0x000f240000300800 */
[----:B0-----:R-:W-:-:S05]  /*df50*/  F2FP.SATFINITE.E4M3.F32.PACK_AB_MERGE_C R5, RZ, R0, RZ ;  /* 0x00000000ff05723e */ /* 0x001fca00048070ff */
[----:B------:R0:W-:Y:S01]  /*df60*/  @!P6 STG.E.U8 desc[UR14][R30.64+0x59], R5 ;  /* 0x000059051e00e986 */ /* 0x0001e2000c10110e */
[----:B--2---:R-:W-:-:S03]  /*df70*/  FMUL R2, R220, UR20 ;  /* 0x00000014dc027c20 */ /* 0x004fc60008400000 */
[----:B------:R-:W2:Y:S02]  /*df80*/  LDL.LU R220, [R1+0x5c] ;  /* 0x00005c0001dc7983 */ /* 0x000ea40000300800 */
[----:B------:R-:W-:Y:S01]  /*df90*/  F2FP.SATFINITE.E4M3.F32.PACK_AB_MERGE_C R7, RZ, R2, RZ ;  /* 0x00000002ff07723e */ /* 0x000fe200048070ff */
[----:B------:R-:W-:Y:S02]  /*dfa0*/  FMUL R3, R222, UR20 ;  /* 0x00000014de037c20 */ /* 0x000fe40008400000 */
[----:B------:R-:W2:Y:S03]  /*dfb0*/  LDL.LU R222, [R1+0x60] ;  /* 0x0000600001de7983 */ /* 0x000ea60000300800 */
[----:B-1----:R-:W-:Y:S01]  /*dfc0*/  F2FP.SATFINITE.E4M3.F32.PACK_AB_MERGE_C R9, RZ, R3, RZ ;  /* 0x00000003ff09723e */ /* 0x002fe200048070ff */
[----:B------:R-:W-:Y:S02]  /*dfd0*/  FMUL R4, R223, UR20 ;  /* 0x00000014df047c20 */ /* 0x000fe40008400000 */
[----:B------:R-:W2:Y:S01]  /*dfe0*/  LDL.LU R223, [R1+0x64] ;  /* 0x0000640001df7983 */ /* 0x000ea20000300800 */
[----:B---3--:R-:W-:-:S03]  /*dff0*/  FMUL R0, R225, UR20 ;  /* 0x00000014e1007c20 */ /* 0x008fc60008400000 */
[----:B------:R-:W3:Y:S01]  /*e000*/  LDL.LU R225, [R1+0x68] ;  /* 0x0000680001e17983 */ /* 0x000ee20000300800 */
[----:B----4-:R-:W-:Y:S01]  /*e010*/  FMUL R2, R224, UR20 ;  /* 0x00000014e0027c20 */ /* 0x010fe20008400000 */
[----:B0-----:R-:W-:Y:S02]  /*e020*/  F2FP.SATFINITE.E4M3.F32.PACK_AB_MERGE_C R5, RZ, R0, RZ ;  /* 0x00000000ff05723e */ /* 0x001fe400048070ff */
[----:B------:R-:W4:Y:S01]  /*e030*/  LDL.LU R224, [R1+0x6c] ;  /* 0x00006c0001e07983 */ /* 0x000f220000300800 */
[----:B------:R-:W-:-:S03]  /*e040*/  FMUL R3, R226, UR20 ;  /* 0x00000014e2037c20 */ /* 0x000fc60008400000 */
[----:B------:R-:W4:Y:S01]  /*e050*/  LDL.LU R226, [R1+0x70] ;  /* 0x0000700001e27983 */ /* 0x000f220000300800 */
[----:B------:R-:W-:-:S03]  /*e060*/  FMUL R0, R227, UR20 ;  /* 0x00000014e3007c20 */ /* 0x000fc60008400000 */
[----:B------:R-:W4:Y:S01]  /*e070*/  LDL.LU R227, [R1+0x74] ;  /* 0x0000740001e37983 */ /* 0x000f220000300800 */
[C---:B------:R-:W-:Y:S02]  /*e080*/  ISETP.LT.OR P5, PT, R41.reuse, 0x59, !P0 ;  /* 0x000000592900780c */ /* 0x040fe400047a1670 */
[C---:B------:R-:W-:Y:S02]  /*e090*/  ISETP.LT.OR P2, PT, R41.reuse, 0x62, !P1 ;  /* 0x000000622900780c */ /* 0x040fe40004f41670 */
[C---:B------:R-:W-:Y:S02]  /*e0a0*/  ISETP.LT.OR P3, PT, R41.reuse, 0x61, !P1 ;  /* 0x000000612900780c */ /* 0x040fe40004f61670 */
[----:B------:R-:W-:-:S07]  /*e0b0*/  ISETP.LT.OR P6, PT, R41, 0x62, !P0 ;  /* 0x000000622900780c */ /* 0x000fce00047c1670 */
[----:B------:R-:W-:Y:S01]  /*e0c0*/  @!P5 STG.E.U8 desc[UR14][R30.64+0x58], R11 ;  /* 0x0000580b1e00d986 */ /* 0x000fe2000c10110e */
[----:B------:R-:W-:-:S03]  /*e0d0*/  ISETP.LT.OR P5, PT, R41, 0x61, !P0 ;  /* 0x000000612900780c */ /* 0x000fc600047a1670 */
[----:B------:R0:W-:Y:S01]  /*e0e0*/  @!P2 STG.E.U8 desc[UR14][R28.64+0x61], R9 ;  /* 0x000061091c00a986 */ /* 0x0001e2000c10110e */
[----:B------:R-:W-:-:S03]  /*e0f0*/  ISETP.LT.OR P2, PT, R41, 0x6a, !P1 ;  /* 0x0000006a2900780c */ /* 0x000fc60004f41670 */
[----:B------:R1:W-:Y:S01]  /*e100*/  @!P3 STG.E.U8 desc[UR14][R28.64+0x60], R7 ;  /* 0x000060071c00b986 */ /* 0x0003e2000c10110e */
[----:B------:R-:W-:Y:S02]  /*e110*/  ISETP.LT.OR P3, PT, R41, 0x69, !P1 ;  /* 0x000000692900780c */ /* 0x000fe40004f61670 */
[----:B------:R-:W-:Y:S01]  /*e120*/  F2FP.SATFINITE.E4M3.F32.PACK_AB_MERGE_C R13, RZ, R4, RZ ;  /* 0x00000004ff0d723e */ /* 0x000fe200048070ff */
[----:B------:R1:W-:Y:S01]  /*e130*/  @!P6 STG.E.U8 desc[UR14][R30.64+0x61], R5 ;  /* 0x000061051e00e986 */ /* 0x0003e2000c10110e */
[----:B0-----:R-:W-:-:S03]  /*e140*/  F2FP.SATFINITE.E4M3.F32.PACK_AB_MERGE_C R9, RZ, R3, RZ ;  /* 0x00000003ff09723e */ /* 0x001fc600048070ff */
[----:B------:R-:W-:Y:S01]  /*e150*/  @!P5 STG.E.U8 desc[UR14][R30.64+0x60], R13 ;  /* 0x0000600d1e00d986 */ /* 0x000fe2000c10110e */
[----:B-1----:R-:W-:-:S03]  /*e160*/  F2FP.SATFINITE.E4M3.F32.PACK_AB_MERGE_C R7, RZ, R2, RZ ;  /* 0x00000002ff07723e */ /* 0x002fc600048070ff */
[----:B------:R-:W-:Y:S01]  /*e170*/  @!P2 STG.E.U8 desc[UR14][R28.64+0x69], R9 ;  /* 0x000069091c00a986 */ /* 0x000fe2000c10110e */
[C---:B------:R-:W-:Y:S02]  /*e180*/  ISETP.LT.OR P5, PT, R41.reuse, 0x69, !P0 ;  /* 0x000000692900780c */ /* 0x040fe400047a1670 */
[C---:B------:R-:W-:Y:S01]  /*e190*/  ISETP.LT.OR P6, PT, R41.reuse, 0x6a, !P0 ;  /* 0x0000006a2900780c */ /* 0x040fe200047c1670 */
[----:B------:R0:W-:Y:S01]  /*e1a0*/  @!P3 STG.E.U8 desc[UR14][R28.64+0x68], R7 ;  /* 0x000068071c00b986 */ /* 0x0001e2000c10110e */
[----:B------:R-:W-:Y:S01]  /*e1b0*/  ISETP.LT.OR P2, PT, R41, 0x72, !P1 ;  /* 0x000000722900780c */ /* 0x000fe20004f41670 */
[----:B------:R-:W-:Y:S01]  /*e1c0*/  FMUL R2, R219, UR20 ;  /* 0x00000014db027c20 */ /* 0x000fe20008400000 */
[----:B------:R-:W-:Y:S02]  /*e1d0*/  ISETP.LT.OR P3, PT, R41, 0x71, !P1 ;  /* 0x000000712900780c */ /* 0x000fe40004f61670 */
[----:B------:R-:W-:Y:S02]  /*e1e0*/  F2FP.SATFINITE.E4M3.F32.PACK_AB_MERGE_C R11, RZ, R0, RZ ;  /* 0x00000000ff0b723e */ /* 0x000fe400048070ff */
[----:B------:R-:W-:-:S03]  /*e1f0*/  F2FP.SATFINITE.E4M3.F32.PACK_AB_MERGE_C R5, RZ, R2, RZ ;  /* 0x00000002ff05723e */ /* 0x000fc600048070ff */
[----:B------:R-:W-:Y:S01]  /*e200*/  @!P5 STG.E.U8 desc[UR14][R30.64+0x68], R11 ;  /* 0x0000680b1e00d986 */ /* 0x000fe2000c10110e */
[----:B------:R-:W-:-:S03]  /*e210*/  ISETP.LT.OR P5, PT, R41, 0x71, !P0 ;  /* 0x000000712900780c */ /* 0x000fc600047a1670 */
[----:B------:R-:W-:Y:S01]  /*e220*/  @!P6 STG.E.U8 desc[UR14][R30.64+0x69], R5 ;  /* 0x000069051e00e986 */ /* 0x000fe2000c10110e */
[----:B------:R-:W-:Y:S01]  /*e230*/  ISETP.LT.OR P6, PT, R41, 0x72, !P0 ;  /* 0x000000722900780c */ /* 0x000fe200047c1670 */
[----:B------:R-:W-:-:S05]  /*e240*/  FMUL R0, R221, UR20 ;  /* 0x00000014dd007c20 */ /* 0x000fca0008400000 */
[----:B0-----:R-:W-:-:S05]  /*e250*/  F2FP.SATFINITE.E4M3.F32.PACK_AB_MERGE_C R7, RZ, R0, RZ ;  /* 0x00000000ff07723e */ /* 0x001fca00048070ff */
[----:B------:R0:W-:Y:S01]  /*e260*/  @!P3 STG.E.U8 desc[UR14][R28.64+0x70], R7 ;  /* 0x000070071c00b986 */ /* 0x0001e2000c10110e */
[C---:B------:R-:W-:Y:S02]  /*e270*/  ISETP.LT.OR P3, PT, R41.reuse, 0x79, !P0 ;  /* 0x000000792900780c */ /* 0x040fe40004761670 */
[----:B------:R-:W-:Y:S01]  /*e280*/  ISETP.LT.OR P0, PT, R41, 0x7a, !P0 ;  /* 0x0000007a2900780c */ /* 0x000fe20004701670 */
[----:B--2---:R-:W-:-:S05]  /*e290*/  FMUL R3, R220, UR20 ;  /* 0x00000014dc037c20 */ /* 0x004fca0008400000 */
[----:B------:R-:W-:-:S05]  /*e2a0*/  F2FP.SATFINITE.E4M3.F32.PACK_AB_MERGE_C R9, RZ, R3, RZ ;  /* 0x00000003ff09723e */ /* 0x000fca00048070ff */
[----:B------:R1:W-:Y:S01]  /*e2b0*/  @!P2 STG.E.U8 desc[UR14][R28.64+0x71], R9 ;  /* 0x000071091c00a986 */ /* 0x0003e2000c10110e */
[C---:B------:R-:W-:Y:S02]  /*e2c0*/  ISETP.LT.OR P2, PT, R41.reuse, 0x79, !P1 ;  /* 0x000000792900780c */ /* 0x040fe40004f41670 */
[----:B------:R-:W-:Y:S01]  /*e2d0*/  ISETP.LT.OR P1, PT, R41, 0x7a, !P1 ;  /* 0x0000007a2900780c */ /* 0x000fe20004f21670 */
[----:B------:R-:W-:-:S05]  /*e2e0*/  FMUL R0, R222, UR20 ;  /* 0x00000014de007c20 */ /* 0x000fca0008400000 */
[----:B------:R-:W-:-:S05]  /*e2f0*/  F2FP.SATFINITE.E4M3.F32.PACK_AB_MERGE_C R13, RZ, R0, RZ ;  /* 0x00000000ff0d723e */ /* 0x000fca00048070ff */
[----:B------:R2:W-:Y:S01]  /*e300*/  @!P5 STG.E.U8 desc[UR14][R30.64+0x70], R13 ;  /* 0x0000700d1e00d986 */ /* 0x0005e2000c10110e */
[----:B------:R-:W-:Y:S01]  /*e310*/  FMUL R0, R223, UR20 ;  /* 0x00000014df007c20 */ /* 0x000fe20008400000 */
[----:B---3--:R-:W-:Y:S01]  /*e320*/  FMUL R2, R225, UR20 ;  /* 0x00000014e1027c20 */ /* 0x008fe20008400000 */
[----:B----4-:R-:W-:-:S03]  /*e330*/  FMUL R3, R224, UR20 ;  /* 0x00000014e0037c20 */ /* 0x010fc60008400000 */
[----:B0-----:R-:W-:Y:S01]  /*e340*/  F2FP.SATFINITE.E4M3.F32.PACK_AB_MERGE_C R7, RZ, R0, RZ ;  /* 0x00000000ff07723e */ /* 0x001fe200048070ff */
[----:B------:R-:W-:Y:S01]  /*e350*/  FMUL R4, R226, UR20 ;  /* 0x00000014e2047c20 */ /* 0x000fe20008400000 */
[----:B------:R-:W-:Y:S01]  /*e360*/  FMUL R5, R227, UR20 ;  /* 0x00000014e3057c20 */ /* 0x000fe20008400000 */
[----:B-1----:R-:W-:Y:S02]  /*e370*/  F2FP.SATFINITE.E4M3.F32.PACK_AB_MERGE_C R9, RZ, R2, RZ ;  /* 0x00000002ff09723e */ /* 0x002fe400048070ff */
[----:B------:R-:W-:Y:S02]  /*e380*/  F2FP.SATFINITE.E4M3.F32.PACK_AB_MERGE_C R3, RZ, R3, RZ ;  /* 0x00000003ff03723e */ /* 0x000fe400048070ff */
[----:B------:R-:W-:Y:S02]  /*e390*/  F2FP.SATFINITE.E4M3.F32.PACK_AB_MERGE_C R11, RZ, R4, RZ ;  /* 0x00000004ff0b723e */ /* 0x000fe400048070ff */
[----:B------:R-:W-:Y:S01]  /*e3a0*/  F2FP.SATFINITE.E4M3.F32.PACK_AB_MERGE_C R5, RZ, R5, RZ ;  /* 0x00000005ff05723e */ /* 0x000fe200048070ff */
[----:B------:R2:W-:Y:S04]  /*e3b0*/  @!P6 STG.E.U8 desc[UR14][R30.64+0x71], R7 ;  /* 0x000071071e00e986 */ /* 0x0005e8000c10110e */
[----:B------:R2:W-:Y:S04]  /*e3c0*/  @!P2 STG.E.U8 desc[UR14][R28.64+0x78], R9 ;  /* 0x000078091c00a986 */ /* 0x0005e8000c10110e */
[----:B------:R2:W-:Y:S04]  /*e3d0*/  @!P1 STG.E.U8 desc[UR14][R28.64+0x79], R3 ;  /* 0x000079031c009986 */ /* 0x0005e8000c10110e */
[----:B------:R2:W-:Y:S04]  /*e3e0*/  @!P3 STG.E.U8 desc[UR14][R30.64+0x78], R11 ;  /* 0x0000780b1e00b986 */ /* 0x0005e8000c10110e */
[----:B------:R2:W-:Y:S02]  /*e3f0*/  @!P0 STG.E.U8 desc[UR14][R30.64+0x79], R5 ;  /* 0x000079051e008986 */ /* 0x0005e4000c10110e */
.L_x_289:
[----:B------:R-:W-:Y:S05]  /*e400*/  BSYNC B0 ;  /* 0x0000000000007941 */ /* 0x000fea0003800000 */
.L_x_31:
[----:B0-2---:R-:W2:Y:S04]  /*e410*/  LDL.LU R3, [R1+0x78] ;  /* 0x0000780001037983 */ /* 0x005ea80000300800 */
[----:B-----5:R-:W2:Y:S01]  /*e420*/  LDL.LU R2, [R1+0x7c] ;  /* 0x00007c0001027983 */ /* 0x020ea20000300800 */
[----:B------:R-:W-:Y:S01]  /*e430*/  ULDC UR6, c[0x0][0xc] ;  /* 0x0000030000067ab9 */ /* 0x000fe20000000800 */
[----:B------:R-:W-:Y:S01]  /*e440*/  ULDC UR7, c[0x0][0x10] ;  /* 0x0000040000077ab9 */ /* 0x000fe20000000800 */
[----:B------:R-:W2:Y:S01]  /*e450*/  LDC R5, c[0x0][0x14] ;  /* 0x00000500ff057b82 */ /* 0x000ea20000000800 */
[----:B------:R-:W-:Y:S01]  /*e460*/  UIMAD.WIDE.U32 UR6, UR6, UR7, URZ ;  /* 0x00000007060672a5 */ /* 0x000fe2000f8e003f */
[----:B------:R-:W-:Y:S01]  /*e470*/  PRMT R0, RZ, 0x7610, R0 ;  /* 0x00007610ff007816 */ /* 0x000fe20000000000 */
[----:B------:R-:W-:-:S04]  /*e480*/  UMOV UR22, 0xffffffff ;  /* 0xffffffff00167882 */ /* 0x000fc80000000000 */
[----:B--2---:R-:W-:-:S04]  /*e490*/  IMAD.WIDE.U32 R2, R5, UR6, R2 ;  /* 0x0000000605027c25 */ /* 0x004fc8000f8e0002 */
[----:B------:R-:W-:Y:S01]  /*e4a0*/  IMAD R5, R5, UR7, RZ ;  /* 0x0000000705057c24 */ /* 0x000fe2000f8e02ff */
[----:B------:R-:W-:Y:S01]  /*e4b0*/  ULDC.64 UR6, c[0x0][0x650] ;  /* 0x0001940000067ab9 */ /* 0x000fe20000000a00 */
[----:B------:R-:W-:Y:S01]  /*e4c0*/  IMAD.MOV.U32 R19, RZ, RZ, R2 ;  /* 0x000000ffff137224 */ /* 0x000fe200078e0002 */
[----:B------:R-:W-:Y:S01]  /*e4d0*/  ISETP.GE.U32.AND P0, PT, R2, UR6, PT ;  /* 0x0000000602007c0c */ /* 0x000fe2000bf06070 */
[----:B------:R-:W-:Y:S02]  /*e4e0*/  IMAD.IADD R22, R3, 0x1, R5 ;  /* 0x0000000103167824 */ /* 0x000fe400078e0205 */
[----:B------:R-:W-:-:S03]  /*e4f0*/  IMAD.MOV.U32 R2, RZ, RZ, -0x1 ;  /* 0xffffffffff027424 */ /* 0x000fc600078e00ff */
[----:B------:R0:W-:Y:S01]  /*e500*/  STL [R1+0x78], R22 ;  /* 0x0000781601007387 */ /* 0x0001e20000100800 */
[----:B------:R-:W-:-:S03]  /*e510*/  ISETP.GE.U32.AND.EX P0, PT, R22, UR7, PT, P0 ;  /* 0x0000000716007c0c */ /* 0x000fc6000bf06100 */
[----:B------:R0:W-:Y:S04]  /*e520*/  STL [R1+0x7c], R19 ;  /* 0x00007c1301007387 */ /* 0x0001e80000100800 */
[----:B------:R0:W-:Y:S06]  /*e530*/  STL [R1+0x80], R2 ;  /* 0x0000800201007387 */ /* 0x0001ec0000100800 */
[----:B------:R-:W-:Y:S05]  /*e540*/  @P0 BRA `(.L_x_290) ;  /* 0x00000004006c0947 */ /* 0x000fea0003800000 */
[----:B------:R-:W2:Y:S01]  /*e550*/  S2R R14, SR_CTAID.X ;  /* 0x00000000000e7919 */ /* 0x000ea20000002500 */
[----:B------:R-:W5:Y:S01]  /*e560*/  LDC.64 R8, c[0x0][0x628] ;  /* 0x00018a00ff087b82 */ /* 0x000f620000000a00 */
[----:B------:R-:W-:Y:S01]  /*e570*/  ULDC UR6, c[0x0][0x150] ;  /* 0x0000540000067ab9 */ /* 0x000fe20000000800 */
[----:B------:R-:W-:Y:S01]  /*e580*/  IMAD.MOV.U32 R6, RZ, RZ, R19 ;  /* 0x000000ffff067224 */ /* 0x000fe200078e0013 */
[----:B------:R-:W0:Y:S01]  /*e590*/  S2R R16, SR_CTAID.Y ;  /* 0x0000000000107919 */ /* 0x000e220000002600 */
[----:B------:R-:W-:-:S04]  /*e5a0*/  IMAD.MOV.U32 R7, RZ, RZ, R22 ;  /* 0x000000ffff077224 */ /* 0x000fc800078e0016 */
[----:B------:R-:W0:Y:S08]  /*e5b0*/  LDC R17, c[0x0][0x144] ;  /* 0x00005100ff117b82 */ /* 0x000e300000000800 */
[----:B------:R-:W0:Y:S08]  /*e5c0*/  LDC R10, c[0x0][0x630] ;  /* 0x00018c00ff0a7b82 */ /* 0x000e300000000800 */
[----:B------:R-:W0:Y:S01]  /*e5d0*/  LDC.64 R12, c[0x0][0x620] ;  /* 0x00018800ff0c7b82 */ /* 0x000e220000000a00 */
[----:B-----5:R-:W-:-:S04]  /*e5e0*/  ISETP.NE.U32.AND P0, PT, R8, RZ, PT ;  /* 0x000000ff0800720c */ /* 0x020fc80003f05070 */
[----:B------:R-:W-:Y:S02]  /*e5f0*/  ISETP.NE.AND.EX P0, PT, R9, RZ, PT, P0 ;  /* 0x000000ff0900720c */ /* 0x000fe40003f05300 */
[----:B--2---:R-:W-:-:S05]  /*e600*/  I2FP.F32.U32 R0, R14 ;  /* 0x0000000e00007245 */ /* 0x004fca0000201000 */
[----:B------:R-:W-:-:S04]  /*e610*/  FMUL R0, R0, UR6 ;  /* 0x0000000600007c20 */ /* 0x000fc80008400000 */
[----:B------:R2:W0:Y:S02]  /*e620*/  F2I.U32.TRUNC.NTZ R15, R0 ;  /* 0x00000000000f7305 */ /* 0x000424000020f000 */
[----:B------:R-:W-:Y:S05]  /*e630*/  @!P0 BRA `(.L_x_291) ;  /* 0x0000000000288947 */ /* 0x000fea0003800000 */
[----:B--2---:R-:W2:Y:S02]  /*e640*/  LDC R0, c[0x0][0x634] ;  /* 0x00018d00ff007b82 */ /* 0x004ea40000000800 */
[----:B--2---:R-:W-:-:S05]  /*e650*/  IADD3 R7, P0, R19, R0, RZ ;  /* 0x0000000013077210 */ /* 0x004fca0007f1e0ff */
[----:B------:R-:W-:-:S04]  /*e660*/  IMAD.X R11, RZ, RZ, R22, P0 ;  /* 0x000000ffff0b7224 */ /* 0x000fc800000e0616 */
[----:B0-----:R-:W-:-:S04]  /*e670*/  IMAD.WIDE.U32 R2, R11, R8, RZ ;  /* 0x000000080b027225 */ /* 0x001fc800078e00ff */
[----:B------:R-:W-:-:S04]  /*e680*/  IMAD.WIDE.U32 R4, P0, R7, R9, R2 ;  /* 0x0000000907047225 */ /* 0x000fc80007800002 */
[----:B------:R-:W-:-:S04]  /*e690*/  IMAD.WIDE.U32 R2, R7, R8, RZ ;  /* 0x0000000807027225 */ /* 0x000fc800078e00ff */
[----:B------:R-:W-:Y:S01]  /*e6a0*/  IMAD.X R7, RZ, RZ, RZ, P0 ;  /* 0x000000ffff077224 */ /* 0x000fe200000e06ff */
[----:B------:R-:W-:Y:S01]  /*e6b0*/  IADD3 RZ, P0, R3, R4, RZ ;  /* 0x0000000403ff7210 */ /* 0x000fe20007f1e0ff */
[----:B------:R-:W-:-:S04]  /*e6c0*/  IMAD.MOV.U32 R6, RZ, RZ, R5 ;  /* 0x000000ffff067224 */ /* 0x000fc800078e0005 */
[----:B------:R-:W-:-:S08]  /*e6d0*/  IMAD.WIDE.U32.X R6, R11, R9, R6, P0 ;  /* 0x000000090b067225 */ /* 0x000fd000000e0406 */
.L_x_291:
[-CC-:B0-----:R-:W-:Y:S01]  /*e6e0*/  SHF.R.U64 R24, R6, R10.reuse, R7.reuse ;  /* 0x0000000a06187219 */ /* 0x181fe20000001207 */
[----:B------:R-:W0:Y:S01]  /*e6f0*/  LDC.64 R20, c[0x0][0x640] ;  /* 0x00019000ff147b82 */ /* 0x000e220000000a00 */
[----:B--2---:R-:W-:Y:S01]  /*e700*/  SHF.R.U32.HI R0, RZ, R10, R7 ;  /* 0x0000000aff007219 */ /* 0x004fe20000011607 */
[----:B------:R-:W-:Y:S01]  /*e710*/  IMAD.MOV.U32 R2, RZ, RZ, R19 ;  /* 0x000000ffff027224 */ /* 0x000fe200078e0013 */
[----:B------:R-:W-:Y:S01]  /*e720*/  IADD3 R5, P0, RZ, -R24, RZ ;  /* 0x80000018ff057210 */ /* 0x000fe20007f1e0ff */
[----:B------:R-:W-:Y:S01]  /*e730*/  IMAD.MOV R15, RZ, RZ, -R15 ;  /* 0x000000ffff0f7224 */ /* 0x000fe200078e0a0f */
[----:B------:R-:W-:Y:S01]  /*e740*/  ULDC UR6, c[0x0][0x154] ;  /* 0x0000550000067ab9 */ /* 0x000fe20000000800 */
[----:B------:R-:W-:Y:S02]  /*e750*/  IMAD.MOV.U32 R7, RZ, RZ, 0x1 ;  /* 0x00000001ff077424 */ /* 0x000fe400078e00ff */
[----:B------:R-:W2:Y:S01]  /*e760*/  LDC R4, c[0x0][0x618] ;  /* 0x00018600ff047b82 */ /* 0x000ea20000000800 */
[----:B------:R-:W-:-:S02]  /*e770*/  IMAD.X R3, RZ, RZ, ~R0, P0 ;  /* 0x000000ffff037224 */ /* 0x000fc400000e0e00 */
[----:B------:R-:W-:Y:S02]  /*e780*/  IMAD R15, R17, R15, R14 ;  /* 0x0000000f110f7224 */ /* 0x000fe400078e020e */
[-C--:B------:R-:W-:Y:S02]  /*e790*/  IMAD R0, R3, R12.reuse, RZ ;  /* 0x0000000c03007224 */ /* 0x080fe400078e02ff */
[----:B------:R-:W-:Y:S01]  /*e7a0*/  IMAD.MOV.U32 R3, RZ, RZ, R22 ;  /* 0x000000ffff037224 */ /* 0x000fe200078e0016 */
[----:B------:R-:W5:Y:S01]  /*e7b0*/  LDC R6, c[0x0][0x608] ;  /* 0x00018200ff067b82 */ /* 0x000f620000000800 */
[----:B------:R-:W-:-:S04]  /*e7c0*/  IMAD.WIDE.U32 R2, R5, R12, R2 ;  /* 0x0000000c05027225 */ /* 0x000fc800078e0002 */
[----:B------:R-:W-:-:S03]  /*e7d0*/  IMAD R5, R5, R13, R0 ;  /* 0x0000000d05057224 */ /* 0x000fc600078e0200 */
[----:B------:R-:W1:Y:S01]  /*e7e0*/  LDC R18, c[0x0][0x658] ;  /* 0x00019600ff127b82 */ /* 0x000e620000000800 */
[----:B------:R-:W-:Y:S01]  /*e7f0*/  I2FP.F32.U32 R0, R16 ;  /* 0x0000001000007245 */ /* 0x000fe20000201000 */
[----:B------:R-:W-:Y:S01]  /*e800*/  IMAD.IADD R3, R3, 0x1, R5 ;  /* 0x0000000103037824 */ /* 0x000fe200078e0205 */
[----:B0-----:R-:W-:Y:S01]  /*e810*/  ISETP.NE.U32.AND P0, PT, R20, RZ, PT ;  /* 0x000000ff1400720c */ /* 0x001fe20003f05070 */
[----:B------:R-:W-:Y:S02]  /*e820*/  IMAD.MOV.U32 R5, RZ, RZ, -0x1 ;  /* 0xffffffffff057424 */ /* 0x000fe400078e00ff */
[----:B------:R-:W-:Y:S02]  /*e830*/  FMUL R0, R0, UR6 ;  /* 0x0000000600007c20 */ /* 0x000fe40008400000 */
[----:B------:R-:W0:Y:S01]  /*e840*/  LDC R13, c[0x0][0x148] ;  /* 0x00005200ff0d7b82 */ /* 0x000e220000000800 */
[----:B--2---:R-:W-:Y:S01]  /*e850*/  SHF.R.U64 R10, R2, R4, R3 ;  /* 0x00000004020a7219 */ /* 0x004fe20000001203 */
[----:B------:R2:W0:Y:S01]  /*e860*/  F2I.U32.TRUNC.NTZ R12, R0 ;  /* 0x00000000000c7305 */ /* 0x000422000020f000 */
[----:B------:R-:W-:-:S02]  /*e870*/  ISETP.NE.AND.EX P0, PT, R21, RZ, PT, P0 ;  /* 0x000000ff1500720c */ /* 0x000fc40003f05300 */
[----:B------:R-:W-:-:S03]  /*e880*/  SHF.R.U32.HI R3, RZ, R4, R3 ;  /* 0x00000004ff037219 */ /* 0x000fc60000011603 */
[----:B------:R-:W0:Y:S01]  /*e890*/  LDC R14, c[0x0][0x600] ;  /* 0x00018000ff0e7b82 */ /* 0x000e220000000800 */
[-CC-:B-----5:R-:W-:Y:S02]  /*e8a0*/  SHF.R.U64 R8, R10, R6.reuse, R3.reuse ;  /* 0x000000060a087219 */ /* 0x1a0fe40000001203 */
[----:B------:R-:W-:-:S05]  /*e8b0*/  SHF.R.U32.HI R3, RZ, R6, R3 ;  /* 0x00000006ff037219 */ /* 0x000fca0000011603 */
[----:B------:R-:W0:Y:S01]  /*e8c0*/  LDC R19, c[0x0][0x648] ;  /* 0x00019200ff137b82 */ /* 0x000e220000000800 */
[-CC-:B-1----:R-:W-:Y:S02]  /*e8d0*/  SHF.R.U64 R11, R8, R18.reuse, R3.reuse ;  /* 0x00000012080b7219 */ /* 0x182fe40000001203 */
[-C--:B------:R-:W-:Y:S02]  /*e8e0*/  SHF.L.U32 R5, R5, R18.reuse, RZ ;  /* 0x0000001205057219 */ /* 0x080fe400000006ff */
[-C--:B------:R-:W-:Y:S01]  /*e8f0*/  SHF.R.U32.HI R3, RZ, R18.reuse, R3 ;  /* 0x00000012ff037219 */ /* 0x080fe20000011603 */
[----:B------:R-:W-:Y:S01]  /*e900*/  IMAD.MOV.U32 R2, RZ, RZ, R11 ;  /* 0x000000ffff027224 */ /* 0x000fe200078e000b */
[----:B------:R-:W-:Y:S01]  /*e910*/  SHF.L.U32 R40, R7, R18, RZ ;  /* 0x0000001207287219 */ /* 0x000fe200000006ff */
[----:B------:R-:W1:Y:S01]  /*e920*/  LDC R22, c[0x0][0x638] ;  /* 0x00018e00ff167b82 */ /* 0x000e620000000800 */
[----:B------:R-:W-:-:S07]  /*e930*/  LOP3.LUT R17, RZ, R5, RZ, 0x33, !PT ;  /* 0x00000005ff117212 */ /* 0x000fce00078e33ff */
[----:B------:R-:W0:Y:S01]  /*e940*/  LDC R23, c[0x0][0x610] ;  /* 0x00018400ff177b82 */ /* 0x000e220000000800 */
[----:B--2---:R-:W-:Y:S05]  /*e950*/  @!P0 BRA `(.L_x_292) ;  /* 0x0000000000288947 */ /* 0x004fea0003800000 */
[----:B------:R-:W2:Y:S02]  /*e960*/  LDC R0, c[0x0][0x64c] ;  /* 0x00019300ff007b82 */ /* 0x000ea40000000800 */
[----:B--2---:R-:W-:-:S05]  /*e970*/  IADD3 R7, P0, R11, R0, RZ ;  /* 0x000000000b077210 */ /* 0x004fca0007f1e0ff */
        /* <DEDUP_REMOVED lines=8> */
.L_x_292:
[----:B0-----:R-:W-:Y:S01]  /*ea00*/  SHF.R.U64 R0, R2, R19, R3 ;  /* 0x0000001302007219 */ /* 0x001fe20000001203 */
[----:B------:R-:W-:Y:S01]  /*ea10*/  VIADD R3, R14, 0xffffffff ;  /* 0xffffffff0e037836 */ /* 0x000fe20000000000 */
[----:B------:R-:W-:Y:S01]  /*ea20*/  LOP3.LUT R5, R8, R17, RZ, 0xc0, !PT ;  /* 0x0000001108057212 */ /* 0x000fe200078ec0ff */
[----:B------:R-:W-:Y:S01]  /*ea30*/  IMAD.MOV R12, RZ, RZ, -R12 ;  /* 0x000000ffff0c7224 */ /* 0x000fe200078e0a0c */
[----:B------:R-:W-:Y:S01]  /*ea40*/  R2UR UR22, R24 ;  /* 0x00000000181672ca */ /* 0x000fe200000e0000 */
[----:B------:R-:W-:Y:S01]  /*ea50*/  IMAD.MOV R2, RZ, RZ, -R0 ;  /* 0x000000ffff027224 */ /* 0x000fe200078e0a00 */
[----:B------:R-:W-:Y:S01]  /*ea60*/  LOP3.LUT R3, R10, R3, RZ, 0xc0, !PT ;  /* 0x000000030a037212 */ /* 0x000fe200078ec0ff */
[----:B------:R-:W-:Y:S02]  /*ea70*/  IMAD R40, R40, R0, R5 ;  /* 0x0000000028287224 */ /* 0x000fe400078e0205 */
[----:B------:R-:W-:Y:S02]  /*ea80*/  @P4 IMAD R15, R13, R12, R16 ;  /* 0x0000000c0d0f4224 */ /* 0x000fe400078e0210 */
[----:B-1----:R-:W-:-:S02]  /*ea90*/  IMAD R0, R2, R22, R11 ;  /* 0x0000001602007224 */ /* 0x002fc400078e020b */
[----:B------:R-:W-:Y:S02]  /*eaa0*/  IMAD R40, R40, R23, R15 ;  /* 0x0000001728287224 */ /* 0x000fe400078e020f */
[----:B------:R-:W-:Y:S02]  /*eab0*/  IMAD R3, R0, R14, R3 ;  /* 0x0000000e00037224 */ /* 0x000fe400078e0203 */
[----:B------:R-:W-:-:S03]  /*eac0*/  IMAD.MOV.U32 R0, RZ, RZ, 0x1 ;  /* 0x00000001ff007424 */ /* 0x000fc600078e00ff */
[----:B------:R-:W-:Y:S02]  /*ead0*/  SEL R2, R3, R40, !P4 ;  /* 0x0000002803027207 */ /* 0x000fe40006000000 */
[----:B------:R-:W-:-:S03]  /*eae0*/  SEL R40, R40, R3, !P4 ;  /* 0x0000000328287207 */ /* 0x000fc60006000000 */
[----:B------:R2:W-:Y:S04]  /*eaf0*/  STL [R1+0x80], R2 ;  /* 0x0000800201007387 */ /* 0x0005e80000100800 */
.L_x_290:
[----:B------:R0:W-:Y:S01]  /*eb00*/  STL [R1+0x84], R40 ;  /* 0x0000842801007387 */ /* 0x0001e20000100800 */
[----:B------:R-:W-:-:S13]  /*eb10*/  LOP3.LUT P0, RZ, R0, 0xff, RZ, 0xc0, !PT ;  /* 0x000000ff00ff7812 */ /* 0x000fda000780c0ff */
[----:B0-----:R-:W-:Y:S05]  /*eb20*/  @P0 BRA `(.L_x_293) ;  /* 0xffffff24004c0947 */ /* 0x001fea000383ffff */
[----:B------:R-:W-:Y:S05]  /*eb30*/  EXIT ;  /* 0x000000000000794d */ /* 0x000fea0003800000 */
.L_x_3:
[----:B------:R-:W2:Y:S01]  /*eb40*/  LDL R16, [R1+0x7c] ;  /* 0x00007c0001107983 */ /* 0x000ea20000100800 */
[----:B------:R-:W-:-:S03]  /*eb50*/  ULDC.64 UR4, c[0x0][0x650] ;  /* 0x0001940000047ab9 */ /* 0x000fc60000000a00 */
[----:B------:R-:W3:Y:S01]  /*eb60*/  LDL R17, [R1+0x78] ;  /* 0x0000780001117983 */ /* 0x000ee20000100800 */
[----:B------:R-:W-:Y:S01]  /*eb70*/  PRMT R4, RZ, 0x7610, R4 ;  /* 0x00007610ff047816 */ /* 0x000fe20000000004 */
[----:B------:R-:W-:Y:S02]  /*eb80*/  IMAD.MOV.U32 R5, RZ, RZ, -0x1 ;  /* 0xffffffffff057424 */ /* 0x000fe400078e00ff */
[----:B------:R-:W-:Y:S02]  /*eb90*/  IMAD.MOV.U32 R6, RZ, RZ, -0x1 ;  /* 0xffffffffff067424 */ /* 0x000fe400078e00ff */
[----:B------:R-:W-:Y:S01]  /*eba0*/  IMAD.MOV.U32 R11, RZ, RZ, -0x1 ;  /* 0xffffffffff0b7424 */ /* 0x000fe200078e00ff */
[----:B--2---:R-:W-:-:S04]  /*ebb0*/  ISETP.GE.U32.AND P0, PT, R16, UR4, PT ;  /* 0x0000000410007c0c */ /* 0x004fc8000bf06070 */
[----:B---3--:R-:W-:-:S13]  /*ebc0*/  ISETP.GE.U32.AND.EX P0, PT, R17, UR5, PT, P0 ;  /* 0x0000000511007c0c */ /* 0x008fda000bf06100 */
[----:B------:R-:W-:Y:S05]  /*ebd0*/  @P0 BRA `(.L_x_294) ;  /* 0x00000004005c0947 */ /* 0x000fea0003800000 */
        /* <DEDUP_REMOVED lines=18> */
.L_x_295:
[-CC-:B------:R-:W-:Y:S01]  /*ed00*/  SHF.R.U64 R11, R8, R12.reuse, R9.reuse ;  /* 0x0000000c080b7219 */ /* 0x180fe20000001209 */
[----:B------:R-:W0:Y:S01]  /*ed10*/  LDC.64 R20, c[0x0][0x640] ;  /* 0x00019000ff147b82 */ /* 0x000e220000000a00 */
[----:B------:R-:W-:Y:S01]  /*ed20*/  SHF.R.U32.HI R3, RZ, R12, R9 ;  /* 0x0000000cff037219 */ /* 0x000fe20000011609 */
[----:B------:R-:W-:Y:S01]  /*ed30*/  ULDC UR4, c[0x0][0x150] ;  /* 0x0000540000047ab9 */ /* 0x000fe20000000800 */
[----:B------:R-:W-:Y:S01]  /*ed40*/  IADD3 R7, P0, RZ, -R11, RZ ;  /* 0x8000000bff077210 */ /* 0x000fe20007f1e0ff */
[----:B------:R-:W-:Y:S01]  /*ed50*/  IMAD.MOV.U32 R4, RZ, RZ, R16 ;  /* 0x000000ffff047224 */ /* 0x000fe200078e0010 */
[----:B------:R-:W-:Y:S01]  /*ed60*/  I2FP.F32.U32 R6, R2 ;  /* 0x0000000200067245 */ /* 0x000fe20000201000 */
[----:B------:R-:W-:Y:S02]  /*ed70*/  IMAD.MOV.U32 R5, RZ, RZ, R17 ;  /* 0x000000ffff057224 */ /* 0x000fe400078e0011 */
[----:B------:R-:W1:Y:S01]  /*ed80*/  LDC R10, c[0x0][0x618] ;  /* 0x00018600ff0a7b82 */ /* 0x000e620000000800 */
[----:B------:R-:W-:-:S02]  /*ed90*/  IMAD.X R3, RZ, RZ, ~R3, P0 ;  /* 0x000000ffff037224 */ /* 0x000fc400000e0e03 */
[----:B------:R-:W-:Y:S01]  /*eda0*/  FMUL R9, R6, UR4 ;  /* 0x0000000406097c20 */ /* 0x000fe20008400000 */
[----:B------:R-:W-:Y:S01]  /*edb0*/  IMAD.WIDE.U32 R4, R7, R14, R4 ;  /* 0x0000000e07047225 */ /* 0x000fe200078e0004 */
[----:B------:R-:W-:-:S03]  /*edc0*/  ULDC UR4, c[0x0][0x154] ;  /* 0x0000550000047ab9 */ /* 0x000fc60000000800 */
[----:B------:R-:W-:Y:S01]  /*edd0*/  IMAD R6, R3, R14, RZ ;  /* 0x0000000e03067224 */ /* 0x000fe200078e02ff */
[----:B------:R-:W2:Y:S01]  /*ede0*/  LDC R13, c[0x0][0x144] ;  /* 0x00005100ff0d7b82 */ /* 0x000ea20000000800 */
[----:B------:R-:W3:Y:S02]  /*edf0*/  F2I.U32.TRUNC.NTZ R9, R9 ;  /* 0x0000000900097305 */ /* 0x000ee4000020f000 */
[----:B------:R-:W-:Y:S02]  /*ee00*/  IMAD R3, R7, R15, R6 ;  /* 0x0000000f07037224 */ /* 0x000fe400078e0206 */
[----:B------:R-:W-:Y:S02]  /*ee10*/  IMAD.MOV.U32 R6, RZ, RZ, -0x1 ;  /* 0xffffffffff067424 */ /* 0x000fe400078e00ff */
[----:B------:R-:W-:Y:S01]  /*ee20*/  IMAD.IADD R3, R5, 0x1, R3 ;  /* 0x0000000105037824 */ /* 0x000fe200078e0203 */
[----:B------:R-:W4:Y:S01]  /*ee30*/  LDC R12, c[0x0][0x608] ;  /* 0x00018200ff0c7b82 */ /* 0x000f220000000800 */
[----:B------:R-:W-:-:S02]  /*ee40*/  I2FP.F32.U32 R5, R0 ;  /* 0x0000000000057245 */ /* 0x000fc40000201000 */
[----:B0-----:R-:W-:-:S03]  /*ee50*/  ISETP.NE.U32.AND P0, PT, R20, RZ, PT ;  /* 0x000000ff1400720c */ /* 0x001fc60003f05070 */
[----:B------:R-:W-:Y:S01]  /*ee60*/  FMUL R5, R5, UR4 ;  /* 0x0000000405057c20 */ /* 0x000fe20008400000 */
[----:B------:R-:W-:Y:S01]  /*ee70*/  ISETP.NE.AND.EX P0, PT, R21, RZ, PT, P0 ;  /* 0x000000ff1500720c */ /* 0x000fe20003f05300 */
[----:B------:R-:W0:Y:S01]  /*ee80*/  LDC R7, c[0x0][0x658] ;  /* 0x00019600ff077b82 */ /* 0x000e220000000800 */
[-C--:B-1----:R-:W-:Y:S01]  /*ee90*/  SHF.R.U64 R8, R4, R10.reuse, R3 ;  /* 0x0000000a04087219 */ /* 0x082fe20000001203 */
[----:B---3--:R-:W-:Y:S01]  /*eea0*/  IMAD.MOV R4, RZ, RZ, -R9 ;  /* 0x000000ffff047224 */ /* 0x008fe200078e0a09 */
[----:B------:R-:W-:Y:S02]  /*eeb0*/  SHF.R.U32.HI R3, RZ, R10, R3 ;  /* 0x0000000aff037219 */ /* 0x000fe40000011603 */
[----:B------:R1:W3:Y:S03]  /*eec0*/  F2I.U32.TRUNC.NTZ R10, R5 ;  /* 0x00000005000a7305 */ /* 0x0002e6000020f000 */
[----:B------:R-:W1:Y:S01]  /*eed0*/  LDC R17, c[0x0][0x148] ;  /* 0x00005200ff117b82 */ /* 0x000e620000000800 */
[----:B--2---:R-:W-:-:S02]  /*eee0*/  IMAD R19, R13, R4, R2 ;  /* 0x000000040d137224 */ /* 0x004fc400078e0202 */
[----:B------:R-:W-:-:S05]  /*eef0*/  IMAD.MOV.U32 R4, RZ, RZ, 0x1 ;  /* 0x00000001ff047424 */ /* 0x000fca00078e00ff */
[----:B------:R-:W2:Y:S01]  /*ef00*/  LDC R14, c[0x0][0x600] ;  /* 0x00018000ff0e7b82 */ /* 0x000ea20000000800 */
[-CC-:B----4-:R-:W-:Y:S02]  /*ef10*/  SHF.R.U64 R13, R8, R12.reuse, R3.reuse ;  /* 0x0000000c080d7219 */ /* 0x190fe40000001203 */
[----:B------:R-:W-:-:S05]  /*ef20*/  SHF.R.U32.HI R2, RZ, R12, R3 ;  /* 0x0000000cff027219 */ /* 0x000fca0000011603 */
[----:B------:R-:W4:Y:S01]  /*ef30*/  LDC R16, c[0x0][0x648] ;  /* 0x00019200ff107b82 */ /* 0x000f220000000800 */
[-CC-:B0-----:R-:W-:Y:S02]  /*ef40*/  SHF.R.U64 R15, R13, R7.reuse, R2.reuse ;  /* 0x000000070d0f7219 */ /* 0x181fe40000001202 */
[-C--:B------:R-:W-:Y:S02]  /*ef50*/  SHF.L.U32 R6, R6, R7.reuse, RZ ;  /* 0x0000000706067219 */ /* 0x080fe400000006ff */
[-C--:B------:R-:W-:Y:S01]  /*ef60*/  SHF.R.U32.HI R3, RZ, R7.reuse, R2 ;  /* 0x00000007ff037219 */ /* 0x080fe20000011602 */
[----:B------:R-:W-:Y:S01]  /*ef70*/  IMAD.MOV.U32 R2, RZ, RZ, R15 ;  /* 0x000000ffff027224 */ /* 0x000fe200078e000f */
[----:B------:R-:W-:Y:S01]  /*ef80*/  SHF.L.U32 R12, R4, R7, RZ ;  /* 0x00000007040c7219 */ /* 0x000fe200000006ff */
[----:B------:R-:W0:Y:S01]  /*ef90*/  LDC R18, c[0x0][0x638] ;  /* 0x00018e00ff127b82 */ /* 0x000e220000000800 */
[----:B------:R-:W-:-:S07]  /*efa0*/  LOP3.LUT R22, RZ, R6, RZ, 0x33, !PT ;  /* 0x00000006ff167212 */ /* 0x000fce00078e33ff */
        /* <DEDUP_REMOVED lines=12> */
.L_x_296:
[----:B----4-:R-:W-:Y:S01]  /*f070*/  SHF.R.U64 R3, R2, R16, R3 ;  /* 0x0000001002037219 */ /* 0x010fe20000001203 */
[----:B--2---:R-:W-:Y:S01]  /*f080*/  VIADD R5, R14, 0xffffffff ;  /* 0xffffffff0e057836 */ /* 0x004fe20000000000 */
[----:B------:R-:W-:Y:S01]  /*f090*/  LOP3.LUT R2, R13, R22, RZ, 0xc0, !PT ;  /* 0x000000160d027212 */ /* 0x000fe200078ec0ff */
[----:B------:R-:W-:Y:S02]  /*f0a0*/  IMAD.MOV R10, RZ, RZ, -R10 ;  /* 0x000000ffff0a7224 */ /* 0x000fe400078e0a0a */
[----:B------:R-:W-:Y:S02]  /*f0b0*/  IMAD.MOV R4, RZ, RZ, -R3 ;  /* 0x000000ffff047224 */ /* 0x000fe400078e0a03 */
[----:B------:R-:W-:Y:S01]  /*f0c0*/  IMAD R2, R12, R3, R2 ;  /* 0x000000030c027224 */ /* 0x000fe200078e0202 */
[----:B------:R-:W-:Y:S01]  /*f0d0*/  LOP3.LUT R3, R8, R5, RZ, 0xc0, !PT ;  /* 0x0000000508037212 */ /* 0x000fe200078ec0ff */
[----:B------:R-:W-:Y:S02]  /*f0e0*/  @P4 IMAD R19, R17, R10, R0 ;  /* 0x0000000a11134224 */ /* 0x000fe400078e0200 */
[----:B0-----:R-:W-:-:S02]  /*f0f0*/  IMAD R0, R4, R18, R15 ;  /* 0x0000001204007224 */ /* 0x001fc400078e020f */
[----:B------:R-:W-:Y:S02]  /*f100*/  IMAD R5, R2, R23, R19 ;  /* 0x0000001702057224 */ /* 0x000fe400078e0213 */
[----:B------:R-:W-:Y:S02]  /*f110*/  IMAD R0, R0, R14, R3 ;  /* 0x0000000e00007224 */ /* 0x000fe400078e0203 */
[----:B------:R-:W-:-:S03]  /*f120*/  IMAD.MOV.U32 R4, RZ, RZ, 0x1 ;  /* 0x00000001ff047424 */ /* 0x000fc600078e00ff */
[----:B------:R-:W-:Y:S02]  /*f130*/  SEL R6, R0, R5, !P4 ;  /* 0x0000000500067207 */ /* 0x000fe40006000000 */
[----:B------:R-:W-:-:S07]  /*f140*/  SEL R5, R5, R0, !P4 ;  /* 0x0000000005057207 */ /* 0x000fce0006000000 */
.L_x_294:
[----:B------:R-:W-:-:S08]  /*f150*/  NOP ;  /* 0x0000000000007918 */ /* 0x000fd00000000000 */
[----:B------:R-:W0:-:S00]  /*f160*/  USETMAXREG.DEALLOC.CTAPOOL 0x28 ;  /* 0x00000028000079c8 */ /* 0x000e0000080e0500 */
[----:B------:R-:W-:-:S13]  /*f170*/  ISETP.NE.AND P0, PT, RZ, UR8, PT ;  /* 0x00000008ff007c0c */ /* 0x000fda000bf05270 */
[----:B------:R-:W-:Y:S05]  /*f180*/  @P0 EXIT ;  /* 0x000000000000094d */ /* 0x000fea0003800000 */
[----:B0-----:R-:W-:Y:S01]  /*f190*/  LOP3.LUT P0, RZ, R4, 0xff, RZ, 0xc0, !PT ;  /* 0x000000ff04ff7812 */ /* 0x001fe2000780c0ff */
[----:B------:R-:W-:Y:S02]  /*f1a0*/  IMAD.MOV.U32 R0, RZ, RZ, 0x1 ;  /* 0x00000001ff007424 */ /* 0x000fe400078e00ff */
[----:B------:R-:W-:-:S10]  /*f1b0*/  IMAD.MOV.U32 R8, RZ, RZ, RZ ;  /* 0x000000ffff087224 */ /* 0x000fd400078e00ff */
[----:B------:R-:W-:Y:S05]  /*f1c0*/  @!P0 BRA `(.L_x_297) ;  /* 0x0000000c00508947 */ /* 0x000fea0003800000 */
[----:B------:R-:W0:Y:S01]  /*f1d0*/  S2R R2, SR_TID.X ;  /* 0x0000000000027919 */ /* 0x000e220000002100 */
[----:B------:R-:W-:Y:S01]  /*f1e0*/  ULDC UR4, c[0x0][0x28c] ;  /* 0x0000a30000047ab9 */ /* 0x000fe20000000800 */
[----:B------:R-:W-:Y:S01]  /*f1f0*/  ULDC UR6, c[0x0][0x658] ;  /* 0x0001960000067ab9 */ /* 0x000fe20000000800 */
[----:B------:R-:W-:Y:S01]  /*f200*/  UIADD3 UR10, UR4, 0x3f, URZ ;  /* 0x0000003f040a7890 */ /* 0x000fe2000fffe03f */
[----:B------:R-:W-:Y:S01]  /*f210*/  BSSY B0, `(.L_x_297) ;  /* 0x00000cf000007945 */ /* 0x000fe20003800000 */
[----:B------:R-:W-:Y:S01]  /*f220*/  UMOV UR7, 0xffffffff ;  /* 0xffffffff00077882 */ /* 0x000fe20000000000 */
[----:B------:R-:W-:Y:S01]  /*f230*/  ULDC UR5, c[0x0][0x600] ;  /* 0x0001800000057ab9 */ /* 0x000fe20000000800 */
[----:B------:R-:W-:Y:S01]  /*f240*/  UMOV UR9, 0x1 ;  /* 0x0000000100097882 */ /* 0x000fe20000000000 */
[----:B------:R-:W-:Y:S01]  /*f250*/  USHF.L.U32 UR7, UR7, UR6, URZ ;  /* 0x0000000607077299 */ /* 0x000fe2000800063f */
[----:B------:R-:W-:Y:S01]  /*f260*/  IMAD.MOV.U32 R9, RZ, RZ, 0x1 ;  /* 0x00000001ff097424 */ /* 0x000fe200078e00ff */
[----:B------:R-:W-:Y:S01]  /*f270*/  UIADD3 UR4, UR5, -0x1, URZ ;  /* 0xffffffff05047890 */ /* 0x000fe2000fffe03f */
[----:B------:R-:W-:Y:S01]  /*f280*/  IMAD.MOV.U32 R0, RZ, RZ, 0x1 ;  /* 0x00000001ff007424 */ /* 0x000fe200078e00ff */
[----:B------:R-:W-:Y:S01]  /*f290*/  USHF.R.S32.HI UR11, URZ, 0x1f, UR10 ;  /* 0x0000001f3f0b7899 */ /* 0x000fe2000801140a */
[----:B------:R-:W-:Y:S01]  /*f2a0*/  IMAD.MOV.U32 R8, RZ, RZ, RZ ;  /* 0x000000ffff087224 */ /* 0x000fe200078e00ff */
[----:B------:R-:W-:Y:S01]  /*f2b0*/  ULDC UR8, c[0x0][0xc] ;  /* 0x0000030000087ab9 */ /* 0x000fe20000000800 */
[----:B------:R-:W-:-:S02]  /*f2c0*/  USHF.L.U32 UR5, UR9, UR6, URZ ;  /* 0x0000000609057299 */ /* 0x000fc4000800063f */
[----:B------:R-:W-:Y:S01]  /*f2d0*/  ULEA.HI UR11, UR11, UR10, URZ, 0x6 ;  /* 0x0000000a0b0b7291 */ /* 0x000fe2000f8f303f */
[----:B------:R-:W-:Y:S01]  /*f2e0*/  ULDC UR9, c[0x0][0x10] ;  /* 0x0000040000097ab9 */ /* 0x000fe20000000800 */
[----:B------:R-:W-:Y:S02]  /*f2f0*/  ULOP3.LUT UR6, URZ, UR7, URZ, 0x33, !UPT ;  /* 0x000000073f067292 */ /* 0x000fe4000f8e333f */
[----:B------:R-:W-:Y:S01]  /*f300*/  UIMAD.WIDE.U32 UR8, UR8, UR9, URZ ;  /* 0x00000009080872a5 */ /* 0x000fe2000f8e003f */
[----:B------:R-:W-:Y:S01]  /*f310*/  ULDC UR7, c[0x0][0x14] ;  /* 0x0000050000077ab9 */ /* 0x000fe20000000800 */
[----:B------:R-:W-:Y:S02]  /*f320*/  USHF.R.S32.HI UR20, URZ, 0x6, UR11 ;  /* 0x000000063f147899 */ /* 0x000fe4000801140b */
[----:B------:R-:W-:Y:S02]  /*f330*/  UIMAD.WIDE.U32 UR22, UR8, UR7, URZ ;  /* 0x00000007081672a5 */ /* 0x000fe4000f8e003f */
[----:B------:R-:W-:-:S02]  /*f340*/  UIMAD UR18, UR9, UR7, URZ ;  /* 0x00000007091272a4 */ /* 0x000fc4000f8e023f */
[----:B------:R-:W-:Y:S01]  /*f350*/  ULOP3.LUT UR26, UR13, 0x2, URZ, 0xfc, !UPT ;  /* 0x000000020d1a7892 */ /* 0x000fe2000f8efc3f */
[C---:B0-----:R-:W-:Y:S01]  /*f360*/  LOP3.LUT P2, RZ, R2.reuse, 0x7f, RZ, 0xc0, !PT ;  /* 0x0000007f02ff7812 */ /* 0x041fe2000784c0ff */
[----:B------:R-:W-:Y:S01]  /*f370*/  UIADD3 UR18, UR23, UR18, URZ ;  /* 0x0000001217127290 */ /* 0x000fe2000fffe03f */
[----:B------:R-:W-:Y:S01]  /*f380*/  LOP3.LUT P0, RZ, R2, 0x1f, RZ, 0xc0, !PT ;  /* 0x0000001f02ff7812 */ /* 0x000fe2000780c0ff */
[----:B------:R-:W-:Y:S01]  /*f390*/  UIADD3 UR27, UR20, 0x1, URZ ;  /* 0x00000001141b7890 */ /* 0x000fe2000fffe03f */
[----:B------:R-:W-:Y:S02]  /*f3a0*/  ULDC.64 UR24, c[0x0][0x198] ;  /* 0x0000660000187ab9 */ /* 0x000fe40000000a00 */
[----:B------:R-:W-:-:S13]  /*f3b0*/  PLOP3.LUT P0, PT, P0, P2, PT, 0x8a, 0x0 ;  /* 0x000000000000781c */ /* 0x000fda0000705172 */
.L_x_309:
[----:B------:R-:W-:-:S03]  /*f3c0*/  UMOV UR7, 0xffffffff ;  /* 0xffffffff00077882 */ /* 0x000fc60000000000 */
[----:B------:R-:W-:Y:S05]  /*f3d0*/  BRA.DIV UR7, `(.L_x_298) ;  /* 0x0000001207107947 */ /* 0x000fea000b800000 */
[----:B------:R-:W-:-:S13]  /*f3e0*/  ELECT P1, URZ, PT ;  /* 0x00000000003f782f */ /* 0x000fda0003820000 */
.L_x_322:
[----:B------:R-:W0:Y:S01]  /*f3f0*/  LDC R2, c[0x0][0x28c] ;  /* 0x0000a300ff027b82 */ /* 0x000e220000000800 */
[----:B------:R-:W-:Y:S01]  /*f400*/  BSSY B1, `(.L_x_299) ;  /* 0x0000038000017945 */ /* 0x000fe20003800000 */
[----:B0-----:R-:W-:-:S13]  /*f410*/  ISETP.LT.OR P1, PT, R2, 0x1, !P1 ;  /* 0x000000010200780c */ /* 0x001fda0004f21670 */
[----:B------:R-:W-:Y:S05]  /*f420*/  @P1 BRA `(.L_x_300) ;  /* 0x0000000000d41947 */ /* 0x000fea0003800000 */
[----:B------:R-:W-:Y:S02]  /*f430*/  IMAD.SHL.U32 R6, R6, 0x80, RZ ;  /* 0x0000008006067824 */ /* 0x000fe400078e00ff */
[----:B------:R-:W-:Y:S02]  /*f440*/  IMAD.SHL.U32 R7, R5, 0x100, RZ ;  /* 0x0000010005077824 */ /* 0x000fe400078e00ff */
[----:B------:R-:W-:Y:S02]  /*f450*/  IMAD.MOV.U32 R12, RZ, RZ, RZ ;  /* 0x000000ffff0c7224 */ /* 0x000fe400078e00ff */
[----:B------:R-:W-:Y:S02]  /*f460*/  IMAD.U32 R14, RZ, RZ, UR27 ;  /* 0x0000001bff0e7e24 */ /* 0x000fe4000f8e00ff */
[----:B------:R-:W-:Y:S02]  /*f470*/  IMAD.MOV.U32 R2, RZ, RZ, R0 ;  /* 0x000000ffff027224 */ /* 0x000fe400078e0000 */
[----:B------:R-:W-:-:S07]  /*f480*/  IMAD.MOV.U32 R3, RZ, RZ, R8 ;  /* 0x000000ffff037224 */ /* 0x000fce00078e0008 */
.L_x_304:
[----:B------:R-:W0:Y:S01]  /*f490*/  S2R R5, SR_CgaCtaId ;  /* 0x0000000000057919 */ /* 0x000e220000008800 */
[----:B------:R-:W-:-:S04]  /*f4a0*/  MOV R4, 0x400 ;  /* 0x0000040000047802 */ /* 0x000fc80000000f00 */
[----:B0-----:R-:W-:Y:S02]  /*f4b0*/  LEA R10, R5, R4, 0x18 ;  /* 0x00000004050a7211 */ /* 0x001fe400078ec0ff */
[----:B------:R-:W-:Y:S01]  /*f4c0*/  SHF.L.U32 R4, R2, 0x1f, RZ ;  /* 0x0000001f02047819 */ /* 0x000fe200000006ff */
[----:B------:R-:W0:Y:S02]  /*f4d0*/  @!P2 LDC R5, c[0x0][0x500] ;  /* 0x00014000ff05ab82 */ /* 0x000e240000000800 */
[----:B------:R-:W-:-:S04]  /*f4e0*/  IMAD R13, R3, 0x8, R10 ;  /* 0x00000008030d7824 */ /* 0x000fc800078e020a */
[----:B------:R-:W1:Y:S02]  /*f4f0*/  SYNCS.PHASECHK.TRANS64.TRYWAIT P1, [R13+URZ+0x30], R4 ;  /* 0x000030040d0075a7 */ /* 0x000e64000802017f */
[----:B-1----:R-:W-:Y:S05]  /*f500*/  @!P1 BRA `(.L_x_301) ;  /* 0x0000000c00e49947 */ /* 0x002fea0003800000 */
.L_x_323:
[----:B------:R-:W-:Y:S01]  /*f510*/  UPRMT UR7, UR26, 0x9910, URZ ;  /* 0x000099101a077896 */ /* 0x000fe2000800003f */
[----:B0-----:R0:W-:Y:S03]  /*f520*/  @!P2 SYNCS.ARRIVE.TRANS64 RZ, [R13+URZ], R5 ;  /* 0x000000050dffa9a7 */ /* 0x0011e6000800003f */
[----:B------:R-:W-:-:S06]  /*f530*/  UISETP.NE.AND UP0, UPT, UR7, 0x2, UPT ;  /* 0x000000020700788c */ /* 0x000fcc000bf05270 */
[----:B------:R-:W-:-:S13]  /*f540*/  PLOP3.LUT P1, PT, PT, PT, UP0, 0x80, 0x0 ;  /* 0x000000000000781c */ /* 0x000fda0003f2f008 */
[----:B0-----:R-:W-:Y:S05]  /*f550*/  @P1 BRA `(.L_x_302) ;  /* 0x0000000000041947 */ /* 0x001fea0003800000 */
[----:B------:R-:W-:Y:S01]  /*f560*/  BPT.TRAP 0x1 ;  /* 0x000000040000795c */ /* 0x000fe20000300000 */
.L_x_302:
[----:B------:R-:W-:Y:S05]  /*f570*/  @P0 BRA `(.L_x_303) ;  /* 0x0000000000040947 */ /* 0x000fea0003800000 */
[----:B------:R-:W-:Y:S01]  /*f580*/  BPT.TRAP 0x1 ;  /* 0x000000040000795c */ /* 0x000fe20000300000 */
.L_x_303:
[--C-:B-1----:R-:W-:Y:S01]  /*f590*/  IMAD R4, R3, 0x4000, R10.reuse ;  /* 0x0000400003047824 */ /* 0x102fe200078e020a */
[----:B------:R-:W-:Y:S01]  /*f5a0*/  R2UR UR9, R13 ;  /* 0x000000000d0972ca */ /* 0x000fe200000e0000 */
[----:B------:R-:W-:Y:S01]  /*f5b0*/  IMAD R10, R3, 0x2000, R10 ;  /* 0x00002000030a7824 */ /* 0x000fe200078e020a */
[----:B------:R-:W-:Y:S01]  /*f5c0*/  UIADD3 UR14, UP0, UR24, 0xf0, URZ ;  /* 0x000000f0180e7890 */ /* 0x000fe2000ff1e03f */
[----:B------:R-:W-:Y:S01]  /*f5d0*/  VIADD R14, R14, 0xffffffff ;  /* 0xffffffff0e0e7836 */ /* 0x000fe20000000000 */
[----:B------:R-:W-:Y:S01]  /*f5e0*/  R2UR UR7, R4 ;  /* 0x00000000040772ca */ /* 0x000fe200000e0000 */
[----:B------:R-:W-:Y:S01]  /*f5f0*/  UIADD3 UR28, UP1, UR24, 0x1f0, URZ ;  /* 0x000001f0181c7890 */ /* 0x000fe2000ff3e03f */
[----:B------:R-:W-:Y:S01]  /*f600*/  R2UR UR8, R10 ;  /* 0x000000000a0872ca */ /* 0x000fe200000e0000 */
[----:B------:R-:W-:Y:S01]  /*f610*/  UIADD3.X UR15, URZ, UR25, URZ, UP0, !UPT ;  /* 0x000000193f0f7290 */ /* 0x000fe200087fe43f */
[----:B------:R-:W-:Y:S01]  /*f620*/  R2UR UR11, R7 ;  /* 0x00000000070b72ca */ /* 0x000fe200000e0000 */
[----:B------:R-:W-:Y:S01]  /*f630*/  VIADD R3, R3, 0x1 ;  /* 0x0000000103037836 */ /* 0x000fe20000000000 */
[----:B------:R-:W-:Y:S01]  /*f640*/  R2UR UR10, R12 ;  /* 0x000000000c0a72ca */ /* 0x000fe200000e0000 */
[----:B------:R-:W-:Y:S01]  /*f650*/  UIADD3.X UR29, URZ, UR25, URZ, UP1, !UPT ;  /* 0x000000193f1d7290 */ /* 0x000fe20008ffe43f */
[----:B------:R-:W-:Y:S01]  /*f660*/  R2UR UR12, R11 ;  /* 0x000000000b0c72ca */ /* 0x000fe200000e0000 */
[----:B------:R-:W-:Y:S01]  /*f670*/  UMOV UR16, 0x0 ;  /* 0x0000000000107882 */ /* 0x000fe20000000000 */
[----:B------:R-:W-:Y:S01]  /*f680*/  R2UR UR21, R6 ;  /* 0x00000000061572ca */ /* 0x000fe200000e0000 */
[----:B------:R-:W-:Y:S01]  /*f690*/  UMOV UR17, 0x10000000 ;  /* 0x1000000000117882 */ /* 0x000fe20000000000 */
[----:B------:R-:W-:Y:S01]  /*f6a0*/  ISETP.GT.AND P3, PT, R14, 0x1, PT ;  /* 0x000000010e00780c */ /* 0x000fe20003f64270 */
[----:B------:R-:W-:Y:S01]  /*f6b0*/  UIADD3 UR7, UR7, 0x180, URZ ;  /* 0x0000018007077890 */ /* 0x000fe2000fffe03f */
[----:B------:R-:W-:Y:S01]  /*f6c0*/  ISETP.NE.AND P1, PT, R3, 0x6, PT ;  /* 0x000000060300780c */ /* 0x000fe20003f25270 */
[----:B------:R-:W-:Y:S01]  /*f6d0*/  UIADD3 UR19, UR8, 0x18180, URZ ;  /* 0x0001818008137890 */ /* 0x000fe2000fffe03f */
[----:B------:R-:W-:-:S02]  /*f6e0*/  VIADD R12, R12, 0x40 ;  /* 0x000000400c0c7836 */ /* 0x000fc40000000000 */
[----:B------:R-:W-:Y:S02]  /*f6f0*/  SEL R5, RZ, 0x1, P1 ;  /* 0x00000001ff057807 */ /* 0x000fe40000800000 */
[----:B------:R-:W-:Y:S01]  /*f700*/  UMOV UR8, UR7 ;  /* 0x0000000700087c82 */ /* 0x000fe20008000000 */
[----:B------:R-:W-:Y:S01]  /*f710*/  SEL R3, R3, RZ, P1 ;  /* 0x000000ff03037207 */ /* 0x000fe20000800000 */
[----:B------:R0:W-:Y:S01]  /*f720*/  UTMALDG.3D [UR8], [UR14], desc[UR16] ;  /* 0x000010080e0075b4 */ /* 0x0001e20008011000 */
[----:B------:R-:W-:Y:S01]  /*f730*/  LOP3.LUT R2, R2, R5, RZ, 0x3c, !PT ;  /* 0x0000000502027212 */ /* 0x000fe200078e3cff */
[----:B0-----:R-:W-:Y:S01]  /*f740*/  UMOV UR8, UR19 ;  /* 0x0000001300087c82 */ /* 0x001fe20008000000 */
[----:B------:R-:W-:Y:S02]  /*f750*/  UMOV UR11, UR21 ;  /* 0x00000015000b7c82 */ /* 0x000fe40008000000 */
[----:B------:R0:W-:Y:S02]  /*f760*/  UTMALDG.3D [UR8], [UR28], desc[UR16] ;  /* 0x000010081c0075b4 */ /* 0x0001e40008011000 */
[----:B0-----:R-:W-:Y:S05]  /*f770*/  @P3 BRA `(.L_x_304) ;  /* 0xfffffffc00443947 */ /* 0x001fea000383ffff */
.L_x_300:
[----:B------:R-:W-:Y:S05]  /*f780*/  BSYNC B1 ;  /* 0x0000000000017941 */ /* 0x000fea0003800000 */
.L_x_299:
[----:B------:R-:W2:Y:S01]  /*f790*/  LDL.LU R15, [R1+0x78] ;  /* 0x00007800010f7983 */ /* 0x000ea20000300800 */
[----:B------:R-:W-:Y:S01]  /*f7a0*/  LOP3.LUT P5, RZ, R9, 0xff, RZ, 0xc0, !PT ;  /* 0x000000ff09ff7812 */ /* 0x000fe200078ac0ff */
[----:B------:R-:W-:Y:S01]  /*f7b0*/  VIADD R8, R8, UR20 ;  /* 0x0000001408087c36 */ /* 0x000fe20008000000 */
[----:B------:R-:W-:Y:S01]  /*f7c0*/  ULDC.64 UR8, c[0x0][0x650] ;  /* 0x0001940000087ab9 */ /* 0x000fe20000000a00 */
[----:B------:R-:W3:Y:S01]  /*f7d0*/  LDL.LU R13, [R1+0x7c] ;  /* 0x00007c00010d7983 */ /* 0x000ee20000300800 */
[----:B------:R-:W-:Y:S01]  /*f7e0*/  IMAD.U32 R5, RZ, RZ, UR20 ;  /* 0x00000014ff057e24 */ /* 0x000fe2000f8e00ff */
[----:B------:R-:W-:Y:S01]  /*f7f0*/  UISETP.GE.U32.AND UP0, UPT, UR20, 0x6, UPT ;  /* 0x000000061400788c */ /* 0x000fe2000bf06070 */
[----:B------:R-:W-:Y:S01]  /*f800*/  ISETP.GT.U32.AND P1, PT, R8, 0x5, PT ;  /* 0x000000050800780c */ /* 0x000fe20003f24070 */
[----:B------:R-:W-:Y:S01]  /*f810*/  BSSY B1, `(.L_x_305) ;  /* 0x000006c000017945 */ /* 0x000fe20003800000 */
[----:B------:R-:W-:Y:S01]  /*f820*/  IMAD.MOV.U32 R6, RZ, RZ, -0x1 ;  /* 0xffffffffff067424 */ /* 0x000fe200078e00ff */
[----:B------:R-:W-:Y:S01]  /*f830*/  PRMT R9, RZ, 0x7610, R9 ;  /* 0x00007610ff097816 */ /* 0x000fe20000000009 */
[----:B------:R-:W-:Y:S01]  /*f840*/  IMAD.MOV.U32 R11, RZ, RZ, -0x1 ;  /* 0xffffffffff0b7424 */ /* 0x000fe200078e00ff */
[----:B------:R-:W-:-:S02]  /*f850*/  ISETP.LT.U32.AND P1, PT, R5, 0x6, P1 ;  /* 0x000000060500780c */ /* 0x000fc40000f21070 */
[----:B------:R-:W0:Y:S01]  /*f860*/  @P5 S2R R3, SR_CgaCtaId ;  /* 0x0000000000035919 */ /* 0x000e220000008800 */
[----:B------:R-:W-:Y:S02]  /*f870*/  @P5 MOV R2, 0x400 ;  /* 0x0000040000025802 */ /* 0x000fe40000000f00 */
[----:B------:R-:W-:Y:S02]  /*f880*/  PLOP3.LUT P3, PT, PT, PT, UP0, 0x80, 0x0 ;  /* 0x000000000000781c */ /* 0x000fe40003f6f008 */
[----:B0-----:R-:W-:Y:S01]  /*f890*/  @P5 LEA R4, R3, R2, 0x18 ;  /* 0x0000000203045211 */ /* 0x001fe200078ec0ff */
[----:B------:R-:W-:-:S03]  /*f8a0*/  IMAD.WIDE.U32 R2, R8, -0x55555555, RZ ;  /* 0xaaaaaaab08027825 */ /* 0x000fc600078e00ff */
[----:B------:R0:W-:Y:S02]  /*f8b0*/  @P5 SYNCS.ARRIVE.TRANS64.A1T0 RZ, [R4+URZ+0x78], RZ ;  /* 0x000078ff04ff59a7 */ /* 0x0001e4000810003f */
[----:B------:R-:W-:Y:S02]  /*f8c0*/  SHF.R.U32.HI R5, RZ, 0x2, R3 ;  /* 0x00000002ff057819 */ /* 0x000fe40000011603 */
[----:B------:R-:W-:Y:S02]  /*f8d0*/  SEL R3, RZ, 0x1, !P1 ;  /* 0x00000001ff037807 */ /* 0x000fe40004800000 */
[----:B------:R-:W-:Y:S01]  /*f8e0*/  PRMT R2, RZ, 0x7610, R2 ;  /* 0x00007610ff027816 */ /* 0x000fe20000000002 */
[----:B------:R-:W-:Y:S01]  /*f8f0*/  IMAD R8, R5, -0x6, R8 ;  /* 0xfffffffa05087824 */ /* 0x000fe200078e0208 */
[----:B------:R-:W-:-:S04]  /*f900*/  LOP3.LUT R0, R0, R3, RZ, 0x3c, !PT ;  /* 0x0000000300007212 */ /* 0x000fc800078e3cff */
[----:B------:R-:W-:Y:S01]  /*f910*/  @P3 LOP3.LUT R0, R0, 0x1, R5, 0x78, !PT ;  /* 0x0000000100003812 */ /* 0x000fe200078e7805 */
[----:B------:R-:W-:Y:S01]  /*f920*/  IMAD.MOV.U32 R5, RZ, RZ, -0x1 ;  /* 0xffffffffff057424 */ /* 0x000fe200078e00ff */
[----:B---3--:R-:W-:-:S04]  /*f930*/  IADD3 R13, P5, R13, UR22, RZ ;  /* 0x000000160d0d7c10 */ /* 0x008fc8000ffbe0ff */
[----:B--2---:R-:W-:Y:S01]  /*f940*/  IADD3.X R15, R15, UR18, RZ, P5, !PT ;  /* 0x000000120f0f7c10 */ /* 0x004fe2000affe4ff */
[----:B------:R0:W-:Y:S01]  /*f950*/  STL [R1+0x7c], R13 ;  /* 0x00007c0d01007387 */ /* 0x0001e20000100800 */
[----:B------:R-:W-:-:S03]  /*f960*/  ISETP.GE.U32.AND P1, PT, R13, UR8, PT ;  /* 0x000000080d007c0c */ /* 0x000fc6000bf26070 */
[----:B------:R0:W-:Y:S01]  /*f970*/  STL [R1+0x78], R15 ;  /* 0x0000780f01007387 */ /* 0x0001e20000100800 */
[----:B------:R-:W-:-:S13]  /*f980*/  ISETP.GE.U32.AND.EX P1, PT, R15, UR9, PT, P1 ;  /* 0x000000090f007c0c */ /* 0x000fda000bf26110 */
[----:B0-----:R-:W-:Y:S05]  /*f990*/  @P1 BRA `(.L_x_306) ;  /* 0x00000004004c1947 */ /* 0x001fea0003800000 */
[----:B------:R-:W-:Y:S01]  /*f9a0*/  ULDC.64 UR8, c[0x0][0x628] ;  /* 0x00018a0000087ab9 */ /* 0x000fe20000000a00 */
[----:B------:R-:W0:Y:S01]  /*f9b0*/  S2R R12, SR_CTAID.X ;  /* 0x00000000000c7919 */ /* 0x000e220000002500 */
[----:B------:R-:W-:Y:S01]  /*f9c0*/  ISETP.NE.U32.AND P1, PT, RZ, UR8, PT ;  /* 0x00000008ff007c0c */ /* 0x000fe2000bf25070 */
[----:B------:R-:W-:Y:S01]  /*f9d0*/  ULDC UR10, c[0x0][0x630] ;  /* 0x00018c00000a7ab9 */ /* 0x000fe20000000800 */
[----:B------:R-:W-:Y:S01]  /*f9e0*/  IMAD.MOV.U32 R2, RZ, RZ, R13 ;  /* 0x000000ffff027224 */ /* 0x000fe200078e000d */
[----:B------:R-:W1:Y:S01]  /*f9f0*/  S2R R10, SR_CTAID.Y ;  /* 0x00000000000a7919 */ /* 0x000e620000002600 */
[----:B------:R-:W-:Y:S01]  /*fa00*/  ISETP.NE.AND.EX P1, PT, RZ, UR9, PT, P1 ;  /* 0x00000009ff007c0c */ /* 0x000fe2000bf25310 */
[----:B------:R-:W-:-:S12]  /*fa10*/  IMAD.MOV.U32 R3, RZ, RZ, R15 ;  /* 0x000000ffff037224 */ /* 0x000fd800078e000f */
[----:B------:R-:W-:Y:S05]  /*fa20*/  @!P1 BRA `(.L_x_307) ;  /* 0x0000000000289947 */ /* 0x000fea0003800000 */
[----:B------:R-:W-:Y:S02]  /*fa30*/  ULDC UR7, c[0x0][0x634] ;  /* 0x00018d0000077ab9 */ /* 0x000fe40000000800 */
[----:B------:R-:W-:-:S05]  /*fa40*/  IADD3 R7, P1, R13, UR7, RZ ;  /* 0x000000070d077c10 */ /* 0x000fca000ff3e0ff */
[----:B------:R-:W-:-:S04]  /*fa50*/  IMAD.X R11, RZ, RZ, R15, P1 ;  /* 0x000000ffff0b7224 */ /* 0x000fc800008e060f */
[----:B------:R-:W-:-:S04]  /*fa60*/  IMAD.WIDE.U32 R4, R11, UR8, RZ ;  /* 0x000000080b047c25 */ /* 0x000fc8000f8e00ff */
[----:B------:R-:W-:-:S04]  /*fa70*/  IMAD.WIDE.U32 R4, P1, R7, UR9, R4 ;  /* 0x0000000907047c25 */ /* 0x000fc8000f820004 */
[----:B------:R-:W-:-:S04]  /*fa80*/  IMAD.WIDE.U32 R6, R7, UR8, RZ ;  /* 0x0000000807067c25 */ /* 0x000fc8000f8e00ff */
[----:B------:R-:W-:Y:S01]  /*fa90*/  IMAD.X R3, RZ, RZ, RZ, P1 ;  /* 0x000000ffff037224 */ /* 0x000fe200008e06ff */
[----:B------:R-:W-:Y:S01]  /*faa0*/  IADD3 RZ, P1, R7, R4, RZ ;  /* 0x0000000407ff7210 */ /* 0x000fe20007f3e0ff */
[----:B------:R-:W-:-:S04]  /*fab0*/  IMAD.MOV.U32 R2, RZ, RZ, R5 ;  /* 0x000000ffff027224 */ /* 0x000fc800078e0005 */
[----:B------:R-:W-:-:S08]  /*fac0*/  IMAD.WIDE.U32.X R2, R11, UR9, R2, P1 ;  /* 0x000000090b027c25 */ /* 0x000fd000088e0402 */
.L_x_307:
[--C-:B------:R-:W-:Y:S01]  /*fad0*/  SHF.R.U64 R11, R2, UR10, R3.reuse ;  /* 0x0000000a020b7c19 */ /* 0x100fe20008001203 */
[----:B------:R-:W-:Y:S01]  /*fae0*/  ULDC.64 UR8, c[0x0][0x620] ;  /* 0x0001880000087ab9 */ /* 0x000fe20000000a00 */
[----:B------:R-:W-:Y:S01]  /*faf0*/  SHF.R.U32.HI R2, RZ, UR10, R3 ;  /* 0x0000000aff027c19 */ /* 0x000fe20008011603 */
[----:B------:R-:W-:Y:S01]  /*fb00*/  IMAD.MOV.U32 R3, RZ, RZ, R15 ;  /* 0x000000ffff037224 */ /* 0x000fe200078e000f */
[----:B------:R-:W-:Y:S01]  /*fb10*/  IADD3 R5, P1, RZ, -R11, RZ ;  /* 0x8000000bff057210 */ /* 0x000fe20007f3e0ff */
[----:B------:R-:W-:Y:S01]  /*fb20*/  ULDC UR7, c[0x0][0x150] ;  /* 0x0000540000077ab9 */ /* 0x000fe20000000800 */
[----:B0-----:R-:W-:Y:S01]  /*fb30*/  I2FP.F32.U32 R6, R12 ;  /* 0x0000000c00067245 */ /* 0x001fe20000201000 */
[----:B------:R-:W0:Y:S01]  /*fb40*/  LDC R7, c[0x0][0x144] ;  /* 0x00005100ff077b82 */ /* 0x000e220000000800 */
[----:B------:R-:W-:Y:S01]  /*fb50*/  ULDC.64 UR10, c[0x0][0x640] ;  /* 0x00019000000a7ab9 */ /* 0x000fe20000000a00 */
[----:B------:R-:W-:Y:S01]  /*fb60*/  IMAD.X R2, RZ, RZ, ~R2, P1 ;  /* 0x000000ffff027224 */ /* 0x000fe200008e0e02 */
[----:B------:R-:W-:Y:S01]  /*fb70*/  ISETP.NE.U32.AND P1, PT, RZ, UR10, PT ;  /* 0x0000000aff007c0c */ /* 0x000fe2000bf25070 */
[----:B------:R-:W-:Y:S01]  /*fb80*/  FMUL R6, R6, UR7 ;  /* 0x0000000706067c20 */ /* 0x000fe20008400000 */
[----:B------:R-:W-:Y:S01]  /*fb90*/  ULDC UR7, c[0x0][0x618] ;  /* 0x0001860000077ab9 */ /* 0x000fe20000000800 */
[----:B------:R-:W-:Y:S01]  /*fba0*/  IMAD R4, R2, UR8, RZ ;  /* 0x0000000802047c24 */ /* 0x000fe2000f8e02ff */
[----:B------:R-:W-:Y:S01]  /*fbb0*/  ISETP.NE.AND.EX P1, PT, RZ, UR11, PT, P1 ;  /* 0x0000000bff007c0c */ /* 0x000fe2000bf25310 */
[----:B------:R-:W-:Y:S01]  /*fbc0*/  IMAD.MOV.U32 R2, RZ, RZ, R13 ;  /* 0x000000ffff027224 */ /* 0x000fe200078e000d */
[----:B------:R-:W2:Y:S01]  /*fbd0*/  LDC R15, c[0x0][0x148] ;  /* 0x00005200ff0f7b82 */ /* 0x000ea20000000800 */
[----:B------:R-:W3:Y:S02]  /*fbe0*/  F2I.U32.TRUNC.NTZ R6, R6 ;  /* 0x0000000600067305 */ /* 0x000ee4000020f000 */
[----:B------:R-:W-:Y:S01]  /*fbf0*/  IMAD.WIDE.U32 R2, R5, UR8, R2 ;  /* 0x0000000805027c25 */ /* 0x000fe2000f8e0002 */
[----:B------:R-:W-:-:S03]  /*fc00*/  ULDC UR8, c[0x0][0x154] ;  /* 0x0000550000087ab9 */ /* 0x000fc60000000800 */
[----:B------:R-:W-:Y:S01]  /*fc10*/  IMAD R5, R5, UR9, R4 ;  /* 0x0000000905057c24 */ /* 0x000fe2000f8e0204 */
[----:B------:R-:W-:-:S03]  /*fc20*/  ULDC UR9, c[0x0][0x608] ;  /* 0x0001820000097ab9 */ /* 0x000fc60000000800 */
[----:B------:R-:W-:-:S05]  /*fc30*/  IMAD.IADD R3, R3, 0x1, R5 ;  /* 0x0000000103037824 */ /* 0x000fca00078e0205 */
[----:B------:R-:W-:Y:S01]  /*fc40*/  SHF.R.U64 R13, R2, UR7, R3 ;  /* 0x00000007020d7c19 */ /* 0x000fe20008001203 */
[----:B---3--:R-:W-:Y:S01]  /*fc50*/  IMAD.MOV R6, RZ, RZ, -R6 ;  /* 0x000000ffff067224 */ /* 0x008fe200078e0a06 */
[----:B-1----:R-:W-:-:S03]  /*fc60*/  I2FP.F32.U32 R2, R10 ;  /* 0x0000000a00027245 */ /* 0x002fc60000201000 */
[----:B0-----:R-:W-:Y:S02]  /*fc70*/  IMAD R19, R7, R6, R12 ;  /* 0x0000000607137224 */ /* 0x001fe400078e020c */
[----:B------:R-:W-:Y:S01]  /*fc80*/  FMUL R4, R2, UR8 ;  /* 0x0000000802047c20 */ /* 0x000fe20008400000 */
[----:B------:R-:W-:Y:S01]  /*fc90*/  SHF.R.U32.HI R2, RZ, UR7, R3 ;  /* 0x00000007ff027c19 */ /* 0x000fe20008011603 */
[----:B------:R-:W-:Y:S02]  /*fca0*/  ULDC UR7, c[0x0][0x658] ;  /* 0x0001960000077ab9 */ /* 0x000fe40000000800 */
[----:B------:R0:W1:Y:S01]  /*fcb0*/  F2I.U32.TRUNC.NTZ R18, R4 ;  /* 0x0000000400127305 */ /* 0x000062000020f000 */
[--C-:B------:R-:W-:Y:S02]  /*fcc0*/  SHF.R.U64 R16, R13, UR9, R2.reuse ;  /* 0x000000090d107c19 */ /* 0x100fe40008001202 */
[----:B------:R-:W-:-:S04]  /*fcd0*/  SHF.R.U32.HI R3, RZ, UR9, R2 ;  /* 0x00000009ff037c19 */ /* 0x000fc80008011602 */
[--C-:B------:R-:W-:Y:S02]  /*fce0*/  SHF.R.U64 R14, R16, UR7, R3.reuse ;  /* 0x00000007100e7c19 */ /* 0x100fe40008001203 */
[----:B------:R-:W-:-:S03]  /*fcf0*/  SHF.R.U32.HI R3, RZ, UR7, R3 ;  /* 0x00000007ff037c19 */ /* 0x000fc60008011603 */
[----:B------:R-:W-:Y:S01]  /*fd00*/  IMAD.MOV.U32 R2, RZ, RZ, R14 ;  /* 0x000000ffff027224 */ /* 0x000fe200078e000e */
[----:B0-2---:R-:W-:Y:S06]  /*fd10*/  @!P1 BRA `(.L_x_308) ;  /* 0x0000000000289947 */ /* 0x005fec0003800000 */
        /* <DEDUP_REMOVED lines=10> */
.L_x_308:
[----:B------:R-:W-:Y:S01]  /*fdc0*/  ULDC UR7, c[0x0][0x648] ;  /* 0x0001920000077ab9 */ /* 0x000fe20000000800 */
[----:B-1----:R-:W-:Y:S01]  /*fdd0*/  IMAD.MOV R18, RZ, RZ, -R18 ;  /* 0x000000ffff127224 */ /* 0x002fe200078e0a12 */
[----:B------:R-:W-:Y:S01]  /*fde0*/  SHF.R.U64 R3, R2, UR7, R3 ;  /* 0x0000000702037c19 */ /* 0x000fe20008001203 */
[----:B------:R-:W-:Y:S01]  /*fdf0*/  ULDC UR7, c[0x0][0x638] ;  /* 0x00018e0000077ab9 */ /* 0x000fe20000000800 */
[----:B------:R-:W-:Y:S01]  /*fe00*/  LOP3.LUT R2, R16, UR6, RZ, 0xc0, !PT ;  /* 0x0000000610027c12 */ /* 0x000fe2000f8ec0ff */
[----:B------:R-:W-:Y:S01]  /*fe10*/  @P4 IMAD R19, R15, R18, R10 ;  /* 0x000000120f134224 */ /* 0x000fe200078e020a */
[----:B------:R-:W-:Y:S01]  /*fe20*/  LOP3.LUT R13, R13, UR4, RZ, 0xc0, !PT ;  /* 0x000000040d0d7c12 */ /* 0x000fe2000f8ec0ff */
[----:B------:R-:W-:Y:S01]  /*fe30*/  IMAD.MOV R5, RZ, RZ, -R3 ;  /* 0x000000ffff057224 */ /* 0x000fe200078e0a03 */
[----:B------:R-:W-:Y:S01]  /*fe40*/  ULDC UR8, c[0x0][0x610] ;  /* 0x0001840000087ab9 */ /* 0x000fe20000000800 */
[----:B------:R-:W-:Y:S02]  /*fe50*/  IMAD R2, R3, UR5, R2 ;  /* 0x0000000503027c24 */ /* 0x000fe4000f8e0202 */
[----:B------:R-:W-:Y:S01]  /*fe60*/  IMAD R14, R5, UR7, R14 ;  /* 0x00000007050e7c24 */ /* 0x000fe2000f8e020e */
[----:B------:R-:W-:Y:S01]  /*fe70*/  ULDC UR7, c[0x0][0x600] ;  /* 0x0001800000077ab9 */ /* 0x000fe20000000800 */
[----:B------:R-:W-:-:S02]  /*fe80*/  IMAD R5, R2, UR8, R19 ;  /* 0x0000000802057c24 */ /* 0x000fc4000f8e0213 */
[----:B------:R-:W-:Y:S02]  /*fe90*/  IMAD R14, R14, UR7, R13 ;  /* 0x000000070e0e7c24 */ /* 0x000fe4000f8e020d */
[----:B------:R-:W-:-:S03]  /*fea0*/  IMAD.MOV.U32 R2, RZ, RZ, 0x1 ;  /* 0x00000001ff027424 */ /* 0x000fc600078e00ff */
[----:B------:R-:W-:Y:S02]  /*feb0*/  SEL R6, R14, R5, !P4 ;  /* 0x000000050e067207 */ /* 0x000fe40006000000 */
[----:B------:R-:W-:-:S07]  /*fec0*/  SEL R5, R5, R14, !P4 ;  /* 0x0000000e05057207 */ /* 0x000fce0006000000 */
.L_x_306:
[----:B------:R-:W-:Y:S05]  /*fed0*/  BSYNC B1 ;  /* 0x0000000000017941 */ /* 0x000fea0003800000 */
.L_x_305:
[----:B------:R-:W-:-:S13]  /*fee0*/  LOP3.LUT P1, RZ, R2, 0xff, RZ, 0xc0, !PT ;  /* 0x000000ff02ff7812 */ /* 0x000fda000782c0ff */
[----:B------:R-:W-:Y:S05]  /*fef0*/  @P1 BRA `(.L_x_309) ;  /* 0xfffffff400301947 */ /* 0x000fea000383ffff */
[----:B------:R-:W-:Y:S05]  /*ff00*/  BSYNC B0 ;  /* 0x0000000000007941 */ /* 0x000fea0003800000 */
.L_x_297:
[----:B------:R-:W-:-:S03]  /*ff10*/  UMOV UR7, 0xffffffff ;  /* 0xffffffff00077882 */ /* 0x000fc60000000000 */
[----:B------:R-:W-:Y:S05]  /*ff20*/  BRA.DIV UR7, `(.L_x_310) ;  /* 0x0000000607707947 */ /* 0x000fea000b800000 */
[----:B------:R-:W-:-:S13]  /*ff30*/  ELECT P0, URZ, PT ;  /* 0x00000000003f782f */ /* 0x000fda0003800000 */
.L_x_326:
[----:B------:R-:W-:Y:S04]  /*ff40*/  BSSY B0, `(.L_x_311) ;  /* 0x000003e000007945 */ /* 0x000fe80003800000 */
[----:B------:R-:W-:Y:S05]  /*ff50*/  @!P0 BRA `(.L_x_312) ;  /* 0x0000000000f08947 */ /* 0x000fea0003800000 */
[----:B------:R-:W-:-:S04]  /*ff60*/  ULOP3.LUT UR7, UR13, 0x2, URZ, 0xfc, !UPT ;  /* 0x000000020d077892 */ /* 0x000fc8000f8efc3f */
[----:B------:R-:W-:-:S06]  /*ff70*/  UISETP.NE.AND UP0, UPT, UR7, 0x3, UPT ;  /* 0x000000030700788c */ /* 0x000fcc000bf05270 */
[----:B------:R-:W-:-:S13]  /*ff80*/  PLOP3.LUT P0, PT, PT, PT, UP0, 0x80, 0x0 ;  /* 0x000000000000781c */ /* 0x000fda0003f0f008 */
[----:B------:R-:W-:Y:S05]  /*ff90*/  @!P0 BRA `(.L_x_313) ;  /* 0x0000000000048947 */ /* 0x000fea0003800000 */
[----:B------:R-:W-:Y:S01]  /*ffa0*/  BPT.TRAP 0x1 ;  /* 0x000000040000795c */ /* 0x000fe20000300000 */
.L_x_313:
[----:B------:R-:W0:Y:S01]  /*ffb0*/  S2R R3, SR_CgaCtaId ;  /* 0x0000000000037919 */ /* 0x000e220000008800 */
[----:B------:R-:W-:-:S04]  /*ffc0*/  MOV R2, 0x400 ;  /* 0x0000040000027802 */ /* 0x000fc80000000f00 */
[----:B0-----:R-:W-:Y:S02]  /*ffd0*/  LEA R3, R3, R2, 0x18 ;  /* 0x0000000203037211 */ /* 0x001fe400078ec0ff */
[----:B------:R-:W-:-:S03]  /*ffe0*/  SHF.L.U32 R2, R0, 0x1f, RZ ;  /* 0x0000001f00027819 */ /* 0x000fc600000006ff */
[----:B------:R-:W-:-:S04]  /*fff0*/  VIADD R3, R3, 0x30 ;  /* 0x0000003003037836 */ /* 0x000fc80000000000 */
[C---:B------:R-:W-:Y:S02]  /*10000*/  IMAD R7, R8.reuse, 0x8, R3 ;  /* 0x0000000808077824 */ /* 0x040fe400078e0203 */
[----:B------:R-:W-:Y:S02]  /*10010*/  VIADD R8, R8, 0x1 ;  /* 0x0000000108087836 */ /* 0x000fe40000000000 */
[----:B------:R-:W0:Y:S03]  /*10020*/  SYNCS.PHASECHK.TRANS64.TRYWAIT P0, [R7+URZ], R2 ;  /* 0x00000002070075a7 */ /* 0x000e26000800017f */
[----:B------:R-:W-:-:S04]  /*10030*/  ISETP.NE.AND P1, PT, R8, 0x6, PT ;  /* 0x000000060800780c */ /* 0x000fc80003f25270 */
[----:B------:R-:W-:Y:S02]  /*10040*/  SEL R5, RZ, 0x1, P1 ;  /* 0x00000001ff057807 */ /* 0x000fe40000800000 */
[----:B------:R-:W-:Y:S02]  /*10050*/  SEL R8, R8, RZ, P1 ;  /* 0x000000ff08087207 */ /* 0x000fe40000800000 */
[----:B------:R-:W-:-:S03]  /*10060*/  LOP3.LUT R5, R0, R5, RZ, 0x3c, !PT ;  /* 0x0000000500057212 */ /* 0x000fc600078e3cff */
[----:B------:R-:W-:Y:S01]  /*10070*/  IMAD R9, R8, 0x8, R3 ;  /* 0x0000000808097824 */ /* 0x000fe200078e0203 */
[----:B------:R-:W-:Y:S01]  /*10080*/  SHF.L.U32 R4, R5, 0x1f, RZ ;  /* 0x0000001f05047819 */ /* 0x000fe200000006ff */
[----:B0-----:R-:W-:Y:S06]  /*10090*/  @!P0 BRA `(.L_x_314) ;  /* 0x0000000400388947 */ /* 0x001fec0003800000 */
.L_x_327:
[----:B------:R-:W1:Y:S01]  /*100a0*/  SYNCS.PHASECHK.TRANS64.TRYWAIT P0, [R9+URZ], R4 ;  /* 0x00000004090075a7 */ /* 0x000e62000800017f */
[----:B------:R-:W-:-:S05]  /*100b0*/  VIADD R0, R8, 0x1 ;  /* 0x0000000108007836 */ /* 0x000fca0000000000 */
[----:B------:R-:W-:-:S04]  /*100c0*/  ISETP.NE.AND P1, PT, R0, 0x6, PT ;  /* 0x000000060000780c */ /* 0x000fc80003f25270 */
[----:B0-----:R-:W-:Y:S02]  /*100d0*/  SEL R2, RZ, 0x1, P1 ;  /* 0x00000001ff027807 */ /* 0x001fe40000800000 */
[----:B------:R-:W-:Y:S02]  /*100e0*/  SEL R0, R0, RZ, P1 ;  /* 0x000000ff00007207 */ /* 0x000fe40000800000 */
[----:B------:R-:W-:-:S03]  /*100f0*/  LOP3.LUT R7, R5, R2, RZ, 0x3c, !PT ;  /* 0x0000000205077212 */ /* 0x000fc600078e3cff */
[----:B------:R-:W-:Y:S01]  /*10100*/  IMAD R6, R0, 0x8, R3 ;  /* 0x0000000800067824 */ /* 0x000fe200078e0203 */
[----:B------:R-:W-:Y:S01]  /*10110*/  SHF.L.U32 R5, R7, 0x1f, RZ ;  /* 0x0000001f07057819 */ /* 0x000fe200000006ff */
[----:B-1----:R-:W-:Y:S06]  /*10120*/  @!P0 BRA `(.L_x_315) ;  /* 0x0000000400288947 */ /* 0x002fec0003800000 */
.L_x_328:
[----:B------:R-:W1:Y:S01]  /*10130*/  SYNCS.PHASECHK.TRANS64.TRYWAIT P0, [R6+URZ], R5 ;  /* 0x00000005060075a7 */ /* 0x000e62000800017f */
[----:B------:R-:W-:-:S05]  /*10140*/  VIADD R0, R0, 0x1 ;  /* 0x0000000100007836 */ /* 0x000fca0000000000 */
[----:B------:R-:W-:-:S04]  /*10150*/  ISETP.NE.AND P1, PT, R0, 0x6, PT ;  /* 0x000000060000780c */ /* 0x000fc80003f25270 */
[----:B------:R-:W-:Y:S02]  /*10160*/  SEL R2, RZ, 0x1, P1 ;  /* 0x00000001ff027807 */ /* 0x000fe40000800000 */
[----:B------:R-:W-:Y:S02]  /*10170*/  SEL R0, R0, RZ, P1 ;  /* 0x000000ff00007207 */ /* 0x000fe40000800000 */
[----:B------:R-:W-:-:S03]  /*10180*/  LOP3.LUT R7, R7, R2, RZ, 0x3c, !PT ;  /* 0x0000000207077212 */ /* 0x000fc600078e3cff */
[----:B0-----:R-:W-:Y:S01]  /*10190*/  IMAD R9, R0, 0x8, R3 ;  /* 0x0000000800097824 */ /* 0x001fe200078e0203 */
[----:B------:R-:W-:Y:S01]  /*101a0*/  SHF.L.U32 R4, R7, 0x1f, RZ ;  /* 0x0000001f07047819 */ /* 0x000fe200000006ff */
[----:B-1----:R-:W-:Y:S06]  /*101b0*/  @!P0 BRA `(.L_x_316) ;  /* 0x0000000400188947 */ /* 0x002fec0003800000 */
.L_x_329:
        /* <DEDUP_REMOVED lines=9> */
.L_x_330:
[----:B------:R-:W1:Y:S01]  /*10250*/  SYNCS.PHASECHK.TRANS64.TRYWAIT P0, [R6+URZ], R5 ;  /* 0x00000005060075a7 */ /* 0x000e62000800017f */
[----:B------:R-:W-:-:S05]  /*10260*/  VIADD R0, R0, 0x1 ;  /* 0x0000000100007836 */ /* 0x000fca0000000000 */
[----:B------:R-:W-:-:S04]  /*10270*/  ISETP.NE.AND P1, PT, R0, 0x6, PT ;  /* 0x000000060000780c */ /* 0x000fc80003f25270 */
[----:B------:R-:W-:Y:S02]  /*10280*/  SEL R2, RZ, 0x1, P1 ;  /* 0x00000001ff027807 */ /* 0x000fe40000800000 */
[----:B------:R-:W-:Y:S02]  /*10290*/  SEL R0, R0, RZ, P1 ;  /* 0x000000ff00007207 */ /* 0x000fe40000800000 */
[----:B------:R-:W-:Y:S01]  /*102a0*/  LOP3.LUT R2, R7, R2, RZ, 0x3c, !PT ;  /* 0x0000000207027212 */ /* 0x000fe200078e3cff */
[----:B-1----:R-:W-:Y:S06]  /*102b0*/  @!P0 BRA `(.L_x_318) ;  /* 0x0000000400008947 */ /* 0x002fec0003800000 */
.L_x_331:
[----:B------:R-:W-:Y:S01]  /*102c0*/  IMAD R3, R0, 0x8, R3 ;  /* 0x0000000800037824 */ /* 0x000fe200078e0203 */
[----:B------:R-:W-:-:S07]  /*102d0*/  SHF.L.U32 R0, R2, 0x1f, RZ ;  /* 0x0000001f02007819 */ /* 0x000fce00000006ff */
.L_x_319:
[----:B--2---:R2:W3:Y:S02]  /*102e0*/  SYNCS.PHASECHK.TRANS64.TRYWAIT P0, [R3+URZ], R0 ;  /* 0x00000000030075a7 */ /* 0x0044e4000800017f */
[----:B---3--:R-:W-:Y:S05]  /*102f0*/  @!P0 NANOSLEEP.SYNCS 0x989680 ;  /* 0x009896800000895d */ /* 0x008fea0003900000 */
[----:B------:R-:W3:Y:S02]  /*10300*/  @!P0 SYNCS.PHASECHK.TRANS64 P0, [R3+URZ], R0 ;  /* 0x00000000030085a7 */ /* 0x000ee4000800007f */
[----:B---3--:R-:W-:Y:S05]  /*10310*/  @!P0 BRA `(.L_x_319) ;  /* 0xfffffffc00f08947 */ /* 0x008fea000383ffff */
.L_x_312:
[----:B------:R-:W-:Y:S05]  /*10320*/  BSYNC B0 ;  /* 0x0000000000007941 */ /* 0x000fea0003800000 */
.L_x_311:
[----:B------:R-:W-:Y:S05]  /*10330*/  EXIT ;  /* 0x000000000000794d */ /* 0x000fea0003800000 */
.L_x_17:
[----:B-1----:R-:W-:-:S04]  /*10340*/  IMAD.U32 R3, RZ, RZ, UR6 ;  /* 0x00000006ff037e24 */ /* 0x002fc8000f8e00ff */
[----:B------:R1:W2:Y:S03]  /*10350*/  SYNCS.PHASECHK.TRANS64.TRYWAIT P0, [R3+URZ], R0 ;  /* 0x00000000030075a7 */ /* 0x0002a6000800017f */
[----:B--2---:R-:W-:Y:S05]  /*10360*/  @!P0 NANOSLEEP.SYNCS 0x989680 ;  /* 0x009896800000895d */ /* 0x004fea0003900000 */
[----:B------:R-:W2:Y:S02]  /*10370*/  @!P0 SYNCS.PHASECHK.TRANS64 P0, [R3+URZ], R0 ;  /* 0x00000000030085a7 */ /* 0x000ea4000800007f */
[----:B--2---:R-:W-:Y:S05]  /*10380*/  @!P0 BRA `(.L_x_17) ;  /* 0xfffffffc00ec8947 */ /* 0x004fea000383ffff */
[----:B------:R-:W-:Y:S05]  /*10390*/  BRA `(.L_x_16) ;  /* 0xffffff1800007947 */ /* 0x000fea000383ffff */
.L_x_23:
[----:B-----5:R1:W-:Y:S02]  /*103a0*/  STL [R1+0x88], R0 ;  /* 0x0000880001007387 */ /* 0x0203e40000100800 */
[----:B-1----:R-:W-:-:S04]  /*103b0*/  IMAD.U32 R0, RZ, RZ, UR16 ;  /* 0x00000010ff007e24 */ /* 0x002fc8000f8e00ff */
[----:B------:R1:W2:Y:S03]  /*103c0*/  SYNCS.PHASECHK.TRANS64.TRYWAIT P0, [R0+URZ], R229 ;  /* 0x000000e5000075a7 */ /* 0x0002a6000800017f */
[----:B--2---:R-:W-:Y:S05]  /*103d0*/  @!P0 NANOSLEEP.SYNCS 0x989680 ;  /* 0x009896800000895d */ /* 0x004fea0003900000 */
[----:B------:R1:W2:Y:S02]  /*103e0*/  @!P0 SYNCS.PHASECHK.TRANS64 P0, [R0+URZ], R229 ;  /* 0x000000e5000085a7 */ /* 0x0002a4000800007f */
[----:B-1----:R1:W5:Y:S02]  /*103f0*/  LDL.LU R0, [R1+0x88] ;  /* 0x0000880001007983 */ /* 0x0023640000300800 */
[----:B-12---:R-:W-:Y:S05]  /*10400*/  @!P0 BRA `(.L_x_23) ;  /* 0xfffffffc00e48947 */ /* 0x006fea000383ffff */
[----:B------:R-:W-:Y:S05]  /*10410*/  BRA `(.L_x_22) ;  /* 0xffffff2800947947 */ /* 0x000fea000383ffff */
.L_x_298:
[----:B------:R-:W-:Y:S01]  /*10420*/  BSSY B1, `(.L_x_320) ;  /* 0x0000006000017945 */ /* 0x000fe20003800000 */
[----:B------:R-:W-:-:S07]  /*10430*/  IMAD.MOV.U32 R2, RZ, RZ, -0x1 ;  /* 0xffffffffff027424 */ /* 0x000fce00078e00ff */
[----:B------:R-:W-:Y:S05]  /*10440*/  WARPSYNC.COLLECTIVE R2, `(.L_x_321) ;  /* 0x00000000020c7348 */ /* 0x000fea0003c00000 */
[----:B------:R-:W-:Y:S02]  /*10450*/  ELECT P1, UR62, PT ;  /* 0x00000000003e782f */ /* 0x000fe40003820000 */
[----:B------:R-:W-:Y:S01]  /*10460*/  MOV R2, UR62 ;  /* 0x0000003e00027c02 */ /* 0x000fe20008000f00 */
[----:B------:R-:W-:Y:S10]  /*10470*/  ENDCOLLECTIVE ;  /* 0x000000000000791b */ /* 0x000ff40003800000 */
.L_x_321:
[----:B------:R-:W-:Y:S05]  /*10480*/  BSYNC B1 ;  /* 0x0000000000017941 */ /* 0x000fea0003800000 */
.L_x_320:
[----:B------:R-:W-:Y:S05]  /*10490*/  BRA `(.L_x_322) ;  /* 0xffffffec00d47947 */ /* 0x000fea000383ffff */
.L_x_301:
[----:B-1----:R1:W2:Y:S02]  /*104a0*/  SYNCS.PHASECHK.TRANS64.TRYWAIT P1, [R13+URZ+0x30], R4 ;  /* 0x000030040d0075a7 */ /* 0x0022a4000802017f */
[----:B--2---:R-:W-:Y:S05]  /*104b0*/  @!P1 NANOSLEEP.SYNCS 0x989680 ;  /* 0x009896800000995d */ /* 0x004fea0003900000 */
[----:B------:R-:W2:Y:S02]  /*104c0*/  @!P1 SYNCS.PHASECHK.TRANS64 P1, [R13+URZ+0x30], R4 ;  /* 0x000030040d0095a7 */ /* 0x000ea4000802007f */
[----:B--2---:R-:W-:Y:S05]  /*104d0*/  @!P1 BRA `(.L_x_301) ;  /* 0xfffffffc00f09947 */ /* 0x004fea000383ffff */
[----:B------:R-:W-:Y:S05]  /*104e0*/  BRA `(.L_x_323) ;  /* 0xfffffff000087947 */ /* 0x000fea000383ffff */
.L_x_310:
[----:B------:R-:W-:Y:S01]  /*104f0*/  BSSY B0, `(.L_x_324) ;  /* 0x0000006000007945 */ /* 0x000fe20003800000 */
[----:B------:R-:W-:-:S07]  /*10500*/  IMAD.MOV.U32 R2, RZ, RZ, -0x1 ;  /* 0xffffffffff027424 */ /* 0x000fce00078e00ff */
[----:B------:R-:W-:Y:S05]  /*10510*/  WARPSYNC.COLLECTIVE R2, `(.L_x_325) ;  /* 0x00000000020c7348 */ /* 0x000fea0003c00000 */
[----:B------:R-:W-:Y:S02]  /*10520*/  ELECT P1, UR62, PT ;  /* 0x00000000003e782f */ /* 0x000fe40003820000 */
[----:B------:R-:W-:Y:S01]  /*10530*/  MOV R2, UR62 ;  /* 0x0000003e00027c02 */ /* 0x000fe20008000f00 */
[----:B------:R-:W-:Y:S10]  /*10540*/  ENDCOLLECTIVE ;  /* 0x000000000000791b */ /* 0x000ff40003800000 */
.L_x_325:
[----:B------:R-:W-:Y:S05]  /*10550*/  BSYNC B0 ;  /* 0x0000000000007941 */ /* 0x000fea0003800000 */
.L_x_324:
[----:B------:R-:W-:Y:S01]  /*10560*/  PLOP3.LUT P0, PT, P1, PT, PT, 0x80, 0x0 ;  /* 0x000000000000781c */ /* 0x000fe20000f0f070 */
[----:B------:R-:W-:-:S12]  /*10570*/  BRA `(.L_x_326) ;  /* 0xfffffff800707947 */ /* 0x000fd8000383ffff */
.L_x_314:
[----:B0-----:R0:W1:Y:S02]  /*10580*/  SYNCS.PHASECHK.TRANS64.TRYWAIT P0, [R7+URZ], R2 ;  /* 0x00000002070075a7 */ /* 0x001064000800017f */
[----:B-1----:R-:W-:Y:S05]  /*10590*/  @!P0 NANOSLEEP.SYNCS 0x989680 ;  /* 0x009896800000895d */ /* 0x002fea0003900000 */
[----:B------:R-:W1:Y:S02]  /*105a0*/  @!P0 SYNCS.PHASECHK.TRANS64 P0, [R7+URZ], R2 ;  /* 0x00000002070085a7 */ /* 0x000e64000800007f */
[----:B-1----:R-:W-:Y:S05]  /*105b0*/  @!P0 BRA `(.L_x_314) ;  /* 0xfffffffc00f08947 */ /* 0x002fea000383ffff */
[----:B------:R-:W-:Y:S05]  /*105c0*/  BRA `(.L_x_327) ;  /* 0xfffffff800b47947 */ /* 0x000fea000383ffff */
.L_x_315:
[----:B0-----:R0:W1:Y:S02]  /*105d0*/  SYNCS.PHASECHK.TRANS64.TRYWAIT P0, [R9+URZ], R4 ;  /* 0x00000004090075a7 */ /* 0x001064000800017f */
[----:B-1----:R-:W-:Y:S05]  /*105e0*/  @!P0 NANOSLEEP.SYNCS 0x989680 ;  /* 0x009896800000895d */ /* 0x002fea0003900000 */
[----:B------:R-:W1:Y:S02]  /*105f0*/  @!P0 SYNCS.PHASECHK.TRANS64 P0, [R9+URZ], R4 ;  /* 0x00000004090085a7 */ /* 0x000e64000800007f */
[----:B-1----:R-:W-:Y:S05]  /*10600*/  @!P0 BRA `(.L_x_315) ;  /* 0xfffffffc00f08947 */ /* 0x002fea000383ffff */
[----:B------:R-:W-:Y:S05]  /*10610*/  BRA `(.L_x_328) ;  /* 0xfffffff800c47947 */ /* 0x000fea000383ffff */
.L_x_316:
[----:B0-----:R0:W1:Y:S02]  /*10620*/  SYNCS.PHASECHK.TRANS64.TRYWAIT P0, [R6+URZ], R5 ;  /* 0x00000005060075a7 */ /* 0x001064000800017f */
[----:B-1----:R-:W-:Y:S05]  /*10630*/  @!P0 NANOSLEEP.SYNCS 0x989680 ;  /* 0x009896800000895d */ /* 0x002fea0003900000 */
[----:B------:R-:W1:Y:S02]  /*10640*/  @!P0 SYNCS.PHASECHK.TRANS64 P0, [R6+URZ], R5 ;  /* 0x00000005060085a7 */ /* 0x000e64000800007f */
[----:B-1----:R-:W-:Y:S05]  /*10650*/  @!P0 BRA `(.L_x_316) ;  /* 0xfffffffc00f08947 */ /* 0x002fea000383ffff */
[----:B------:R-:W-:Y:S05]  /*10660*/  BRA `(.L_x_329) ;  /* 0xfffffff800d47947 */ /* 0x000fea000383ffff */
.L_x_317:
[----:B0-----:R0:W1:Y:S02]  /*10670*/  SYNCS.PHASECHK.TRANS64.TRYWAIT P0, [R9+URZ], R4 ;  /* 0x00000004090075a7 */ /* 0x001064000800017f */
[----:B-1----:R-:W-:Y:S05]  /*10680*/  @!P0 NANOSLEEP.SYNCS 0x989680 ;  /* 0x009896800000895d */ /* 0x002fea0003900000 */
[----:B------:R-:W1:Y:S02]  /*10690*/  @!P0 SYNCS.PHASECHK.TRANS64 P0, [R9+URZ], R4 ;  /* 0x00000004090085a7 */ /* 0x000e64000800007f */
[----:B-1----:R-:W-:Y:S05]  /*106a0*/  @!P0 BRA `(.L_x_317) ;  /* 0xfffffffc00f08947 */ /* 0x002fea000383ffff */
[----:B------:R-:W-:Y:S05]  /*106b0*/  BRA `(.L_x_330) ;  /* 0xfffffff800e47947 */ /* 0x000fea000383ffff */
.L_x_318:
[----:B-1----:R1:W2:Y:S02]  /*106c0*/  SYNCS.PHASECHK.TRANS64.TRYWAIT P0, [R6+URZ], R5 ;  /* 0x00000005060075a7 */ /* 0x0022a4000800017f */
[----:B--2---:R-:W-:Y:S05]  /*106d0*/  @!P0 NANOSLEEP.SYNCS 0x989680 ;  /* 0x009896800000895d */ /* 0x004fea0003900000 */
[----:B------:R-:W2:Y:S02]  /*106e0*/  @!P0 SYNCS.PHASECHK.TRANS64 P0, [R6+URZ], R5 ;  /* 0x00000005060085a7 */ /* 0x000ea4000800007f */
[----:B--2---:R-:W-:Y:S05]  /*106f0*/  @!P0 BRA `(.L_x_318) ;  /* 0xfffffffc00f08947 */ /* 0x004fea000383ffff */
[----:B------:R-:W-:Y:S05]  /*10700*/  BRA `(.L_x_331) ;  /* 0xfffffff800ec7947 */ /* 0x000fea000383ffff */
.L_x_332:
[----:B------:R-:W-:-:S00]  /*10710*/  BRA `(.L_x_332) ;  /* 0xfffffffc00fc7947 */ /* 0x000fc0000383ffff */
[----:B------:R-:W-:-:S00]  /*10720*/  NOP ;  /* 0x0000000000007918 */ /* 0x000fc00000000000 */
        /* <DEDUP_REMOVED lines=13> */
.L_x_333:


//--------------------- .nv.shared._ZN7cutlass13device_kernelINS_4gemm6kernel13GemmUniversalIN4cute5tupleIJiiiiEEENS1_10collective13CollectiveMmaINS1_37MainloopSm90TmaGmmaWarpSpecializedFP8ILi6ENS5_IJNS4_1CILi1EEESB_SB_EEENS1_35KernelTmaWarpSpecializedCooperativeEEENS5_IJNSA_ILi256EEENSA_ILi128EEENSA_ILi64EEEEEENS_12float_e4m3_tENS5_IJlSB_lEEESJ_SK_NS4_8TiledMMAINS4_8MMA_AtomIJNS4_4SM904GMMA31MMA_64x128x32_F32E4M3E4M3_SS_TNILNSO_7ScaleInE1ELSQ_1EEEEEENS4_6LayoutINS5_IJNSA_ILi2EEESB_SB_EEENS5_IJSB_NSA_ILi0EEESW_EEEEENS5_IJNS4_10UnderscoreESZ_SZ_EEEEENS4_13SM90_TMA_LOADENS4_14ComposedLayoutINS4_7SwizzleILi2ELi4ELi3EEENS4_18smem_ptr_flag_bitsILi8EEENST_INS5_IJNSA_ILi8EEESH_EEENS5_IJSH_SB_EEEEEEEvNS4_8identityES12_S1C_vS1D_EENS_8epilogue10collective6detail29Sm90TmaWarpSpecializedAdapterINS1G_15DefaultEpilogueISJ_SK_SK_NS1F_6thread17LinearCombinationISJ_Li1EffLNS1K_9ScaleType4KindE0ELNS_15FloatRoundStyleE2ESJ_EENS1_15EpilogueDefaultEEEEEvvEEEEvNT_6ParamsE --------------------------
	.section	.nv.shared._ZN7cutlass13device_kernelINS_4gemm6kernel13GemmUniversalIN4cute5tupleIJiiiiEEENS1_10collective13CollectiveMmaINS1_37MainloopSm90TmaGmmaWarpSpecializedFP8ILi6ENS5_IJNS4_1CILi1EEESB_SB_EEENS1_35KernelTmaWarpSpecializedCooperativeEEENS5_IJNSA_ILi256EEENSA_ILi128EEENSA_ILi64EEEEEENS_12float_e4m3_tENS5_IJlSB_lEEESJ_SK_NS4_8TiledMMAINS4_8MMA_AtomIJNS4_4SM904GMMA31MMA_64x128x32_F32E4M3E4M3_SS_TNILNSO_7ScaleInE1ELSQ_1EEEEEENS4_6LayoutINS5_IJNSA_ILi2EEESB_SB_EEENS5_IJSB_NSA_ILi0EEESW_EEEEENS5_IJNS4_10UnderscoreESZ_SZ_EEEEENS4_13SM90_TMA_LOADENS4_14ComposedLayoutINS4_7SwizzleILi2ELi4ELi3EEENS4_18smem_ptr_flag_bitsILi8EEENST_INS5_IJNSA_ILi8EEESH_EEENS5_IJSH_SB_EEEEEEEvNS4_8identityES12_S1C_vS1D_EENS_8epilogue10collective6detail29Sm90TmaWarpSpecializedAdapterINS1G_15DefaultEpilogueISJ_SK_SK_NS1F_6thread17LinearCombinationISJ_Li1EffLNS1K_9ScaleType4KindE0ELNS_15FloatRoundStyleE2ESJ_EENS1_15EpilogueDefaultEEEEEvvEEEEvNT_6ParamsE,"aw",@nobits
	.sectionflags	@""
	.align	16
	.zero		1024


//--------------------- .nv.shared.reserved.0     --------------------------
	.section	.nv.shared.reserved.0,"aw",@nobits
	.weak		__nv_reservedSMEM_offset_0_alias
	.size		__nv_reservedSMEM_offset_0_alias, 0, 0
	.other		__nv_reservedSMEM_offset_0_alias,@"STO_CUDA_RESERVED_SHARED STV_DEFAULT"
__nv_reservedSMEM_offset_0_alias:
	.zero		0


//--------------------- .nv.global                --------------------------
	.section	.nv.global,"aw",@nobits
.nv.global:
	.type		_ZN40_INTERNAL_ce7db8f9_4_k_cu_3349ae5d_249594cute1_E,@object
	.size		_ZN40_INTERNAL_ce7db8f9_4_k_cu_3349ae5d_249594cute1_E,(_ZN40_INTERNAL_ce7db8f9_4_k_cu_3349ae5d_249594cuda3std3__45__cpo6cbeginE - _ZN40_INTERNAL_ce7db8f9_4_k_cu_3349ae5d_249594cute1_E)
_ZN40_INTERNAL_ce7db8f9_4_k_cu_3349ae5d_249594cute1_E:
	.zero		1
	.type		_ZN40_INTERNAL_ce7db8f9_4_k_cu_3349ae5d_249594cuda3std3__45__cpo6cbeginE,@object
	.size		_ZN40_INTERNAL_ce7db8f9_4_k_cu_3349ae5d_249594cuda3std3__45__cpo6cbeginE,(_ZN40_INTERNAL_ce7db8f9_4_k_cu_3349ae5d_249594cuda3std3__48in_placeE - _ZN40_INTERNAL_ce7db8f9_4_k_cu_3349ae5d_249594cuda3std3__45__cpo6cbeginE)
_ZN40_INTERNAL_ce7db8f9_4_k_cu_3349ae5d_249594cuda3std3__45__cpo6cbeginE:
	.zero		1
	.type		_ZN40_INTERNAL_ce7db8f9_4_k_cu_3349ae5d_249594cuda3std3__48in_placeE,@object
	.size		_ZN40_INTERNAL_ce7db8f9_4_k_cu_3349ae5d_249594cuda3std3__48in_placeE,(_ZN40_INTERNAL_ce7db8f9_4_k_cu_3349ae5d_249594cuda3std6ranges3__45__cpo9iter_moveE - _ZN40_INTERNAL_ce7db8f9_4_k_cu_3349ae5d_249594cuda3std3__48in_placeE)
_ZN40_INTERNAL_ce7db8f9_4_k_cu_3349ae5d_249594cuda3std3__48in_placeE:
	.zero		1
	.type		_ZN40_INTERNAL_ce7db8f9_4_k_cu_3349ae5d_249594cuda3std6ranges3__45__cpo9iter_moveE,@object
	.size		_ZN40_INTERNAL_ce7db8f9_4_k_cu_3349ae5d_249594cuda3std6ranges3__45__cpo9iter_moveE,(_ZN40_INTERNAL_ce7db8f9_4_k_cu_3349ae5d_249594cuda3std3__45__cpo5beginE - _ZN40_INTERNAL_ce7db8f9_4_k_cu_3349ae5d_249594cuda3std6ranges3__45__cpo9iter_moveE)
_ZN40_INTERNAL_ce7db8f9_4_k_cu_3349ae5d_249594cuda3std6ranges3__45__cpo9iter_moveE:
	.zero		1
	.type		_ZN40_INTERNAL_ce7db8f9_4_k_cu_3349ae5d_249594cuda3std3__45__cpo5beginE,@object
	.size		_ZN40_INTERNAL_ce7db8f9_4_k_cu_3349ae5d_249594cuda3std3__45__cpo5beginE,(_ZN40_INTERNAL_ce7db8f9_4_k_cu_3349ae5d_249594cuda3std3__442_GLOBAL__N__ce7db8f9_4_k_cu_3349ae5d_249596ignoreE - _ZN40_INTERNAL_ce7db8f9_4_k_cu_3349ae5d_249594cuda3std3__45__cpo5beginE)
_ZN40_INTERNAL_ce7db8f9_4_k_cu_3349ae5d_249594cuda3std3__45__cpo5beginE:
	.zero		1
	.type		_ZN40_INTERNAL_ce7db8f9_4_k_cu_3349ae5d_249594cuda3std3__442_GLOBAL__N__ce7db8f9_4_k_cu_3349ae5d_249596ignoreE,@object
	.size		_ZN40_INTERNAL_ce7db8f9_4_k_cu_3349ae5d_249594cuda3std3__442_GLOBAL__N__ce7db8f9_4_k_cu_3349ae5d_249596ignoreE,(_ZN40_INTERNAL_ce7db8f9_4_k_cu_3349ae5d_249594cute7productE - _ZN40_INTERNAL_ce7db8f9_4_k_cu_3349ae5d_249594cuda3std3__442_GLOBAL__N__ce7db8f9_4_k_cu_3349ae5d_249596ignoreE)
_ZN40_INTERNAL_ce7db8f9_4_k_cu_3349ae5d_249594cuda3std3__442_GLOBAL__N__ce7db8f9_4_k_cu_3349ae5d_249596ignoreE:
	.zero		1
	.type		_ZN40_INTERNAL_ce7db8f9_4_k_cu_3349ae5d_249594cute7productE,@object
	.size		_ZN40_INTERNAL_ce7db8f9_4_k_cu_3349ae5d_249594cute7productE,(_ZN40_INTERNAL_ce7db8f9_4_k_cu_3349ae5d_249594cuda3std3__45__cpo3endE - _ZN40_INTERNAL_ce7db8f9_4_k_cu_3349ae5d_249594cute7productE)
_ZN40_INTERNAL_ce7db8f9_4_k_cu_3349ae5d_249594cute7productE:
	.zero		1
	.type		_ZN40_INTERNAL_ce7db8f9_4_k_cu_3349ae5d_249594cuda3std3__45__cpo3endE,@object
	.size		_ZN40_INTERNAL_ce7db8f9_4_k_cu_3349ae5d_249594cuda3std3__45__cpo3endE,(_ZN40_INTERNAL_ce7db8f9_4_k_cu_3349ae5d_249594cuda3std3__419piecewise_constructE - _ZN40_INTERNAL_ce7db8f9_4_k_cu_3349ae5d_249594cuda3std3__45__cpo3endE)
_ZN40_INTERNAL_ce7db8f9_4_k_cu_3349ae5d_249594cuda3std3__45__cpo3endE:
	.zero		1
	.type		_ZN40_INTERNAL_ce7db8f9_4_k_cu_3349ae5d_249594cuda3std3__419piecewise_constructE,@object
	.size		_ZN40_INTERNAL_ce7db8f9_4_k_cu_3349ae5d_249594cuda3std3__419piecewise_constructE,(_ZN40_INTERNAL_ce7db8f9_4_k_cu_3349ae5d_249594cuda3std3__45__cpo4cendE - _ZN40_INTERNAL_ce7db8f9_4_k_cu_3349ae5d_249594cuda3std3__419piecewise_constructE)
_ZN40_INTERNAL_ce7db8f9_4_k_cu_3349ae5d_249594cuda3std3__419piecewise_constructE:
	.zero		1
	.type		_ZN40_INTERNAL_ce7db8f9_4_k_cu_3349ae5d_249594cuda3std3__45__cpo4cendE,@object
	.size		_ZN40_INTERNAL_ce7db8f9_4_k_cu_3349ae5d_249594cuda3std3__45__cpo4cendE,(_ZN40_INTERNAL_ce7db8f9_4_k_cu_3349ae5d_249594cuda3std6ranges3__45__cpo4swapE - _ZN40_INTERNAL_ce7db8f9_4_k_cu_3349ae5d_249594cuda3std3__45__cpo4cendE)
_ZN40_INTERNAL_ce7db8f9_4_k_cu_3349ae5d_249594cuda3std3__45__cpo4cendE:
	.zero		1
	.type		_ZN40_INTERNAL_ce7db8f9_4_k_cu_3349ae5d_249594cuda3std6ranges3__45__cpo4swapE,@object
	.size		_ZN40_INTERNAL_ce7db8f9_4_k_cu_3349ae5d_249594cuda3std6ranges3__45__cpo4swapE,(.L_7 - _ZN40_INTERNAL_ce7db8f9_4_k_cu_3349ae5d_249594cuda3std6ranges3__45__cpo4swapE)
_ZN40_INTERNAL_ce7db8f9_4_k_cu_3349ae5d_249594cuda3std6ranges3__45__cpo4swapE:
	.zero		1
.L_7:


//--------------------- .nv.constant0._ZN7cutlass13device_kernelINS_4gemm6kernel13GemmUniversalIN4cute5tupleIJiiiiEEENS1_10collective13CollectiveMmaINS1_37MainloopSm90TmaGmmaWarpSpecializedFP8ILi6ENS5_IJNS4_1CILi1EEESB_SB_EEENS1_35KernelTmaWarpSpecializedCooperativeEEENS5_IJNSA_ILi256EEENSA_ILi128EEENSA_ILi64EEEEEENS_12float_e4m3_tENS5_IJlSB_lEEESJ_SK_NS4_8TiledMMAINS4_8MMA_AtomIJNS4_4SM904GMMA31MMA_64x128x32_F32E4M3E4M3_SS_TNILNSO_7ScaleInE1ELSQ_1EEEEEENS4_6LayoutINS5_IJNSA_ILi2EEESB_SB_EEENS5_IJSB_NSA_ILi0EEESW_EEEEENS5_IJNS4_10UnderscoreESZ_SZ_EEEEENS4_13SM90_TMA_LOADENS4_14ComposedLayoutINS4_7SwizzleILi2ELi4ELi3EEENS4_18smem_ptr_flag_bitsILi8EEENST_INS5_IJNSA_ILi8EEESH_EEENS5_IJSH_SB_EEEEEEEvNS4_8identityES12_S1C_vS1D_EENS_8epilogue10collective6detail29Sm90TmaWarpSpecializedAdapterINS1G_15DefaultEpilogueISJ_SK_SK_NS1F_6thread17LinearCombinationISJ_Li1EffLNS1K_9ScaleType4KindE0ELNS_15FloatRoundStyleE2ESJ_EENS1_15EpilogueDefaultEEEEEvvEEEEvNT_6ParamsE --------------------------
	.section	.nv.constant0._ZN7cutlass13device_kernelINS_4gemm6kernel13GemmUniversalIN4cute5tupleIJiiiiEEENS1_10collective13CollectiveMmaINS1_37MainloopSm90TmaGmmaWarpSpecializedFP8ILi6ENS5_IJNS4_1CILi1EEESB_SB_EEENS1_35KernelTmaWarpSpecializedCooperativeEEENS5_IJNSA_ILi256EEENSA_ILi128EEENSA_ILi64EEEEEENS_12float_e4m3_tENS5_IJlSB_lEEESJ_SK_NS4_8TiledMMAINS4_8MMA_AtomIJNS4_4SM904GMMA31MMA_64x128x32_F32E4M3E4M3_SS_TNILNSO_7ScaleInE1ELSQ_1EEEEEENS4_6LayoutINS5_IJNSA_ILi2EEESB_SB_EEENS5_IJSB_NSA_ILi0EEESW_EEEEENS5_IJNS4_10UnderscoreESZ_SZ_EEEEENS4_13SM90_TMA_LOADENS4_14ComposedLayoutINS4_7SwizzleILi2ELi4ELi3EEENS4_18smem_ptr_flag_bitsILi8EEENST_INS5_IJNSA_ILi8EEESH_EEENS5_IJSH_SB_EEEEEEEvNS4_8identityES12_S1C_vS1D_EENS_8epilogue10collective6detail29Sm90TmaWarpSpecializedAdapterINS1G_15DefaultEpilogueISJ_SK_SK_NS1F_6thread17LinearCombinationISJ_Li1EffLNS1K_9ScaleType4KindE0ELNS_15FloatRoundStyleE2ESJ_EENS1_15EpilogueDefaultEEEEEvvEEEEvNT_6ParamsE,"a",@progbits
	.sectionflags	@""
	.align	4
.nv.constant0._ZN7cutlass13device_kernelINS_4gemm6kernel13GemmUniversalIN4cute5tupleIJiiiiEEENS1_10collective13CollectiveMmaINS1_37MainloopSm90TmaGmmaWarpSpecializedFP8ILi6ENS5_IJNS4_1CILi1EEESB_SB_EEENS1_35KernelTmaWarpSpecializedCooperativeEEENS5_IJNSA_ILi256EEENSA_ILi128EEENSA_ILi64EEEEEENS_12float_e4m3_tENS5_IJlSB_lEEESJ_SK_NS4_8TiledMMAINS4_8MMA_AtomIJNS4_4SM904GMMA31MMA_64x128x32_F32E4M3E4M3_SS_TNILNSO_7ScaleInE1ELSQ_1EEEEEENS4_6LayoutINS5_IJNSA_ILi2EEESB_SB_EEENS5_IJSB_NSA_ILi0EEESW_EEEEENS5_IJNS4_10UnderscoreESZ_SZ_EEEEENS4_13SM90_TMA_LOADENS4_14ComposedLayoutINS4_7SwizzleILi2ELi4ELi3EEENS4_18smem_ptr_flag_bitsILi8EEENST_INS5_IJNSA_ILi8EEESH_EEENS5_IJSH_SB_EEEEEEEvNS4_8identityES12_S1C_vS1D_EENS_8epilogue10collective6detail29Sm90TmaWarpSpecializedAdapterINS1G_15DefaultEpilogueISJ_SK_SK_NS1F_6thread17LinearCombinationISJ_Li1EffLNS1K_9ScaleType4KindE0ELNS_15FloatRoundStyleE2ESJ_EENS1_15EpilogueDefaultEEEEEvvEEEEvNT_6ParamsE:
	.zero		1664


//--------------------- SYMBOLS --------------------------

	.type		.nv.reservedSmem.offset0,@object
	.size		.nv.reservedSmem.offset0,0x4
